	.target	sm_100a

	.elftype	@"ET_EXEC"


//--------------------- .note.nv.tkinfo           --------------------------
	.section	.note.nv.tkinfo,"",@"SHT_NOTE"
	.sectionflags	@"SHF_NOTE_NV_TKINFO"
	.tkinfo
        /*0018*/ 	.word	0x00000002
        /*0030*/ 	.string	""
        /*0030*/ 	.string	"ptxas"
        /*0030*/ 	.string	"Cuda compilation tools, release 13.0, V13.0.88"
        /*0030*/ 	.string	"Build cuda_13.0.r13.0/compiler.36424714_0"
        /*0030*/ 	.string	"-arch sm_100a -m 64 "



//--------------------- .note.nv.cuinfo           --------------------------
	.section	.note.nv.cuinfo,"",@"SHT_NOTE"
	.sectionflags	@"SHF_NOTE_NV_CUINFO"
        /*0018*/ 	.short	0x0002
        /*001a*/ 	.short	0x0064
        /*001c*/ 	.short	0x0082
	.zero		2


//--------------------- .nv.info                  --------------------------
	.section	.nv.info,"",@"SHT_CUDA_INFO"
	.align	4


	//----- nvinfo : EIATTR_REGCOUNT
	.align		4
        /*0000*/ 	.byte	0x04, 0x2f
        /*0002*/ 	.short	(.L_19 - .L_18)
	.align		4
.L_18:
        /*0004*/ 	.word	index@(_ZN7cutlass13device_kernelINS_4gemm6kernel13GemmUniversalIN4cute5tupleIJiiiiEEENS1_10collective13CollectiveMmaINS1_35MainloopSm100TmaUmmaWarpSpecializedILi5ELi2ELi4ENS5_IJNS4_1CILi2EEESB_NSA_ILi1EEEEEEEENS5_IJNSA_ILi256EEENSA_ILi128EEENSA_ILi64EEEEEENS_6half_tENS5_IJlSC_lEEESJ_SK_NS4_8TiledMMAINS4_8MMA_AtomIJNS4_26SM100_MMA_F16BF16_2x1SM_SSISJ_SJ_fLi256ELi128ELNS4_4UMMA5MajorE0ELSP_0ELNSO_7ScaleInE0ELSQ_0EEEEEENS4_6LayoutINS5_IJSC_SC_SC_EEENS5_IJNSA_ILi0EEESV_SV_EEEEENS5_IJNS4_10UnderscoreESY_SY_EEEEENS4_28SM100_TMA_2SM_LOAD_MULTICASTENS4_14ComposedLayoutINS4_7SwizzleILi3ELi4ELi3EEENS4_18smem_ptr_flag_bitsILi16EEENST_INS5_IJNSA_ILi8EEESH_EEENS5_IJSH_SC_EEEEEEEvNS4_8identityENS4_18SM100_TMA_2SM_LOADES1B_vS1C_EENS_8epilogue10collective18CollectiveEpilogueINS1F_23Sm100TmaWarpSpecializedILi4ELi2ELi32ELb1ELb0EEEJNS5_IJSG_SG_SH_EEENS5_IJNST_ISG_SC_EENST_INSA_ILi32EEESC_EEEEESJ_SK_SJ_SK_NS1F_6fusion15FusionCallbacksIS1J_NS1P_17LinearCombinationISJ_fSJ_fLNS_15FloatRoundStyleE2EEES1K_S1O_JEEENS4_5SM1004TMEM4LOAD26SM100_TMEM_LOAD_32dp32b32xENS4_13SM90_TMA_LOADENS12_INS13_ILi2ELi4ELi3EEES16_NST_INS5_IJS17_S1M_EEENS5_IJS1M_SC_EEEEEEENS4_39AutoVectorizingCopyWithAssumedAlignmentILi128EEENS4_14SM90_TMA_STOREES24_S26_S26_EEEvvEEEEvNT_6ParamsE)
        /*0008*/ 	.word	0x00000076


	//----- nvinfo : EIATTR_FRAME_SIZE
	.align		4
.L_19:
        /*000c*/ 	.byte	0x04, 0x11
        /*000e*/ 	.short	(.L_21 - .L_20)
	.align		4
.L_20:
        /*0010*/ 	.word	index@($__internal_2_$__cuda_sm10x_tcgen05_guardrail_trap_unallocated_columns_being_dealloced)
        /*0014*/ 	.word	0x00000000


	//----- nvinfo : EIATTR_FRAME_SIZE
	.align		4
.L_21:
        /*0018*/ 	.byte	0x04, 0x11
        /*001a*/ 	.short	(.L_23 - .L_22)
	.align		4
.L_22:
        /*001c*/ 	.word	index@($__internal_1_$__cuda_sm10x_tcgen05_guardrail_trap_phase_invalid_during_alloc)
        /*0020*/ 	.word	0x00000000


	//----- nvinfo : EIATTR_FRAME_SIZE
	.align		4
.L_23:
        /*0024*/ 	.byte	0x04, 0x11
        /*0026*/ 	.short	(.L_25 - .L_24)
	.align		4
.L_24:
        /*0028*/ 	.word	index@($__internal_0_$__cuda_sm10x_tcgen05_guardrail_trap_col_being_dealloced_not_returned_by_alloc)
        /*002c*/ 	.word	0x00000000


	//----- nvinfo : EIATTR_FRAME_SIZE
	.align		4
.L_25:
        /*0030*/ 	.byte	0x04, 0x11
        /*0032*/ 	.short	(.L_27 - .L_26)
	.align		4
.L_26:
        /*0034*/ 	.word	index@(_ZN7cutlass13device_kernelINS_4gemm6kernel13GemmUniversalIN4cute5tupleIJiiiiEEENS1_10collective13CollectiveMmaINS1_35MainloopSm100TmaUmmaWarpSpecializedILi5ELi2ELi4ENS5_IJNS4_1CILi2EEESB_NSA_ILi1EEEEEEEENS5_IJNSA_ILi256EEENSA_ILi128EEENSA_ILi64EEEEEENS_6half_tENS5_IJlSC_lEEESJ_SK_NS4_8TiledMMAINS4_8MMA_AtomIJNS4_26SM100_MMA_F16BF16_2x1SM_SSISJ_SJ_fLi256ELi128ELNS4_4UMMA5MajorE0ELSP_0ELNSO_7ScaleInE0ELSQ_0EEEEEENS4_6LayoutINS5_IJSC_SC_SC_EEENS5_IJNSA_ILi0EEESV_SV_EEEEENS5_IJNS4_10UnderscoreESY_SY_EEEEENS4_28SM100_TMA_2SM_LOAD_MULTICASTENS4_14ComposedLayoutINS4_7SwizzleILi3ELi4ELi3EEENS4_18smem_ptr_flag_bitsILi16EEENST_INS5_IJNSA_ILi8EEESH_EEENS5_IJSH_SC_EEEEEEEvNS4_8identityENS4_18SM100_TMA_2SM_LOADES1B_vS1C_EENS_8epilogue10collective18CollectiveEpilogueINS1F_23Sm100TmaWarpSpecializedILi4ELi2ELi32ELb1ELb0EEEJNS5_IJSG_SG_SH_EEENS5_IJNST_ISG_SC_EENST_INSA_ILi32EEESC_EEEEESJ_SK_SJ_SK_NS1F_6fusion15FusionCallbacksIS1J_NS1P_17LinearCombinationISJ_fSJ_fLNS_15FloatRoundStyleE2EEES1K_S1O_JEEENS4_5SM1004TMEM4LOAD26SM100_TMEM_LOAD_32dp32b32xENS4_13SM90_TMA_LOADENS12_INS13_ILi2ELi4ELi3EEES16_NST_INS5_IJS17_S1M_EEENS5_IJS1M_SC_EEEEEEENS4_39AutoVectorizingCopyWithAssumedAlignmentILi128EEENS4_14SM90_TMA_STOREES24_S26_S26_EEEvvEEEEvNT_6ParamsE)
        /*0038*/ 	.word	0x00000000


	//----- nvinfo : EIATTR_MIN_STACK_SIZE
	.align		4
.L_27:
        /*003c*/ 	.byte	0x04, 0x12
        /*003e*/ 	.short	(.L_29 - .L_28)
	.align		4
.L_28:
        /*0040*/ 	.word	index@(_ZN7cutlass13device_kernelINS_4gemm6kernel13GemmUniversalIN4cute5tupleIJiiiiEEENS1_10collective13CollectiveMmaINS1_35MainloopSm100TmaUmmaWarpSpecializedILi5ELi2ELi4ENS5_IJNS4_1CILi2EEESB_NSA_ILi1EEEEEEEENS5_IJNSA_ILi256EEENSA_ILi128EEENSA_ILi64EEEEEENS_6half_tENS5_IJlSC_lEEESJ_SK_NS4_8TiledMMAINS4_8MMA_AtomIJNS4_26SM100_MMA_F16BF16_2x1SM_SSISJ_SJ_fLi256ELi128ELNS4_4UMMA5MajorE0ELSP_0ELNSO_7ScaleInE0ELSQ_0EEEEEENS4_6LayoutINS5_IJSC_SC_SC_EEENS5_IJNSA_ILi0EEESV_SV_EEEEENS5_IJNS4_10UnderscoreESY_SY_EEEEENS4_28SM100_TMA_2SM_LOAD_MULTICASTENS4_14ComposedLayoutINS4_7SwizzleILi3ELi4ELi3EEENS4_18smem_ptr_flag_bitsILi16EEENST_INS5_IJNSA_ILi8EEESH_EEENS5_IJSH_SC_EEEEEEEvNS4_8identityENS4_18SM100_TMA_2SM_LOADES1B_vS1C_EENS_8epilogue10collective18CollectiveEpilogueINS1F_23Sm100TmaWarpSpecializedILi4ELi2ELi32ELb1ELb0EEEJNS5_IJSG_SG_SH_EEENS5_IJNST_ISG_SC_EENST_INSA_ILi32EEESC_EEEEESJ_SK_SJ_SK_NS1F_6fusion15FusionCallbacksIS1J_NS1P_17LinearCombinationISJ_fSJ_fLNS_15FloatRoundStyleE2EEES1K_S1O_JEEENS4_5SM1004TMEM4LOAD26SM100_TMEM_LOAD_32dp32b32xENS4_13SM90_TMA_LOADENS12_INS13_ILi2ELi4ELi3EEES16_NST_INS5_IJS17_S1M_EEENS5_IJS1M_SC_EEEEEEENS4_39AutoVectorizingCopyWithAssumedAlignmentILi128EEENS4_14SM90_TMA_STOREES24_S26_S26_EEEvvEEEEvNT_6ParamsE)
        /*0044*/ 	.word	0x00000000
.L_29:


//--------------------- .nv.compat                --------------------------
	.section	.nv.compat,"",@"SHT_CUDA_COMPAT_INFO"
	.align	4
        /*0000*/ 	.byte	0x02, 0x09, 0x01, 0x00, 0x02, 0x02, 0x02, 0x00, 0x02, 0x05, 0x05, 0x00, 0x03, 0x07, 0x01, 0x01
        /*0010*/ 	.byte	0x02, 0x03, 0x01, 0x00, 0x02, 0x06, 0x01, 0x00, 0x04, 0x0b, 0x08, 0x00, 0x09, 0x00, 0x00, 0x00
        /*0020*/ 	.byte	0x00, 0x00, 0x00, 0x00


//--------------------- .nv.info._ZN7cutlass13device_kernelINS_4gemm6kernel13GemmUniversalIN4cute5tupleIJiiiiEEENS1_10collective13CollectiveMmaINS1_35MainloopSm100TmaUmmaWarpSpecializedILi5ELi2ELi4ENS5_IJNS4_1CILi2EEESB_NSA_ILi1EEEEEEEENS5_IJNSA_ILi256EEENSA_ILi128EEENSA_ILi64EEEEEENS_6half_tENS5_IJlSC_lEEESJ_SK_NS4_8TiledMMAINS4_8MMA_AtomIJNS4_26SM100_MMA_F16BF16_2x1SM_SSISJ_SJ_fLi256ELi128ELNS4_4UMMA5MajorE0ELSP_0ELNSO_7ScaleInE0ELSQ_0EEEEEENS4_6LayoutINS5_IJSC_SC_SC_EEENS5_IJNSA_ILi0EEESV_SV_EEEEENS5_IJNS4_10UnderscoreESY_SY_EEEEENS4_28SM100_TMA_2SM_LOAD_MULTICASTENS4_14ComposedLayoutINS4_7SwizzleILi3ELi4ELi3EEENS4_18smem_ptr_flag_bitsILi16EEENST_INS5_IJNSA_ILi8EEESH_EEENS5_IJSH_SC_EEEEEEEvNS4_8identityENS4_18SM100_TMA_2SM_LOADES1B_vS1C_EENS_8epilogue10collective18CollectiveEpilogueINS1F_23Sm100TmaWarpSpecializedILi4ELi2ELi32ELb1ELb0EEEJNS5_IJSG_SG_SH_EEENS5_IJNST_ISG_SC_EENST_INSA_ILi32EEESC_EEEEESJ_SK_SJ_SK_NS1F_6fusion15FusionCallbacksIS1J_NS1P_17LinearCombinationISJ_fSJ_fLNS_15FloatRoundStyleE2EEES1K_S1O_JEEENS4_5SM1004TMEM4LOAD26SM100_TMEM_LOAD_32dp32b32xENS4_13SM90_TMA_LOADENS12_INS13_ILi2ELi4ELi3EEES16_NST_INS5_IJS17_S1M_EEENS5_IJS1M_SC_EEEEEEENS4_39AutoVectorizingCopyWithAssumedAlignmentILi128EEENS4_14SM90_TMA_STOREES24_S26_S26_EEEvvEEEEvNT_6ParamsE --------------------------
	.section	.nv.info._ZN7cutlass13device_kernelINS_4gemm6kernel13GemmUniversalIN4cute5tupleIJiiiiEEENS1_10collective13CollectiveMmaINS1_35MainloopSm100TmaUmmaWarpSpecializedILi5ELi2ELi4ENS5_IJNS4_1CILi2EEESB_NSA_ILi1EEEEEEEENS5_IJNSA_ILi256EEENSA_ILi128EEENSA_ILi64EEEEEENS_6half_tENS5_IJlSC_lEEESJ_SK_NS4_8TiledMMAINS4_8MMA_AtomIJNS4_26SM100_MMA_F16BF16_2x1SM_SSISJ_SJ_fLi256ELi128ELNS4_4UMMA5MajorE0ELSP_0ELNSO_7ScaleInE0ELSQ_0EEEEEENS4_6LayoutINS5_IJSC_SC_SC_EEENS5_IJNSA_ILi0EEESV_SV_EEEEENS5_IJNS4_10UnderscoreESY_SY_EEEEENS4_28SM100_TMA_2SM_LOAD_MULTICASTENS4_14ComposedLayoutINS4_7SwizzleILi3ELi4ELi3EEENS4_18smem_ptr_flag_bitsILi16EEENST_INS5_IJNSA_ILi8EEESH_EEENS5_IJSH_SC_EEEEEEEvNS4_8identityENS4_18SM100_TMA_2SM_LOADES1B_vS1C_EENS_8epilogue10collective18CollectiveEpilogueINS1F_23Sm100TmaWarpSpecializedILi4ELi2ELi32ELb1ELb0EEEJNS5_IJSG_SG_SH_EEENS5_IJNST_ISG_SC_EENST_INSA_ILi32EEESC_EEEEESJ_SK_SJ_SK_NS1F_6fusion15FusionCallbacksIS1J_NS1P_17LinearCombinationISJ_fSJ_fLNS_15FloatRoundStyleE2EEES1K_S1O_JEEENS4_5SM1004TMEM4LOAD26SM100_TMEM_LOAD_32dp32b32xENS4_13SM90_TMA_LOADENS12_INS13_ILi2ELi4ELi3EEES16_NST_INS5_IJS17_S1M_EEENS5_IJS1M_SC_EEEEEEENS4_39AutoVectorizingCopyWithAssumedAlignmentILi128EEENS4_14SM90_TMA_STOREES24_S26_S26_EEEvvEEEEvNT_6ParamsE,"",@"SHT_CUDA_INFO"
	.sectionflags	@""
	.align	4


	//----- nvinfo : EIATTR_CUDA_API_VERSION
	.align		4
        /*0000*/ 	.byte	0x04, 0x37
        /*0002*/ 	.short	(.L_31 - .L_30)
.L_30:
        /*0004*/ 	.word	0x00000082


	//----- nvinfo : EIATTR_KPARAM_INFO
	.align		4
.L_31:
        /*0008*/ 	.byte	0x04, 0x17
        /*000a*/ 	.short	(.L_33 - .L_32)
.L_32:
        /*000c*/ 	.word	0x00000000
        /*0010*/ 	.short	0x0000
        /*0012*/ 	.short	0x0000
        /*0014*/ 	.byte	0x00, 0xf0, 0x01, 0x20


	//----- nvinfo : EIATTR_AT_ENTRY_FRAGMENTS
	.align		4
.L_33:
        /*0018*/ 	.byte	0x04, 0x4f
        /*001a*/ 	.short	(.L_35 - .L_34)


	//   ....[0]....
.L_34:
        /*001c*/ 	.word	0x00000007


	//----- nvinfo : EIATTR_RESERVED_SMEM_USED
	.align		4
.L_35:
        /*0020*/ 	.byte	0x01, 0x41
	.zero		2


	//----- nvinfo : EIATTR_SPARSE_MMA_MASK
	.align		4
        /*0024*/ 	.byte	0x03, 0x50
        /*0026*/ 	.short	0x0000


	//----- nvinfo : EIATTR_TCGEN05_2CTA_USED
	.align		4
        /*0028*/ 	.byte	0x01, 0x52
	.zero		2


	//----- nvinfo : EIATTR_MAXREG_COUNT
	.align		4
        /*002c*/ 	.byte	0x03, 0x1b
        /*002e*/ 	.short	0x00ff


	//----- nvinfo : EIATTR_NUM_BARRIERS
	.align		4
        /*0030*/ 	.byte	0x02, 0x4c
        /*0032*/ 	.byte	0x07
	.zero		1


	//----- nvinfo : EIATTR_EXTERNS
	.align		4
        /*0034*/ 	.byte	0x04, 0x0f
        /*0036*/ 	.short	(.L_37 - .L_36)


	//   ....[0]....
	.align		4
.L_36:
        /*0038*/ 	.word	index@(__assertfail)


	//----- nvinfo : EIATTR_MERCURY_ISA_VERSION
	.align		4
.L_37:
        /*003c*/ 	.byte	0x03, 0x5f
        /*003e*/ 	.short	0x0101


	//----- nvinfo : EIATTR_INT_WARP_WIDE_INSTR_OFFSETS
	.align		4
        /*0040*/ 	.byte	0x04, 0x31
        /*0042*/ 	.short	(.L_39 - .L_38)


	//   ....[0]....
.L_38:
        /*0044*/ 	.word	0x00000e00


	//   ....[1]....
        /*0048*/ 	.word	0x00000eb0


	//   ....[2]....
        /*004c*/ 	.word	0x00004460


	//   ....[3]....
        /*0050*/ 	.word	0x00004480


	//   ....[4]....
        /*0054*/ 	.word	0x000044b0


	//   ....[5]....
        /*0058*/ 	.word	0x00005030


	//   ....[6]....
        /*005c*/ 	.word	0x000050a0


	//   ....[7]....
        /*0060*/ 	.word	0x00005170


	//   ....[8]....
        /*0064*/ 	.word	0x000051f0


	//   ....[9]....
        /*0068*/ 	.word	0x000052e0


	//   ....[10]....
        /*006c*/ 	.word	0x00005360


	//   ....[11]....
        /*0070*/ 	.word	0x00005440


	//   ....[12]....
        /*0074*/ 	.word	0x000054f0


	//----- nvinfo : EIATTR_COOP_GROUP_MASK_REGIDS
	.align		4
.L_39:
        /*0078*/ 	.byte	0x04, 0x29
        /*007a*/ 	.short	(.L_41 - .L_40)


	//   ....[0]....
.L_40:
        /*007c*/ 	.word	0xffffffff


	//   ....[1]....
        /*0080*/ 	.word	0xffffffff


	//   ....[2]....
        /*0084*/ 	.word	0xffffffff


	//   ....[3]....
        /*0088*/ 	.word	0xffffffff


	//   ....[4]....
        /*008c*/ 	.word	0xffffffff


	//   ....[5]....
        /*0090*/ 	.word	0xffffffff


	//   ....[6]....
        /*0094*/ 	.word	0xffffffff


	//   ....[7]....
        /*0098*/ 	.word	0xffffffff


	//   ....[8]....
        /*009c*/ 	.word	0xffffffff


	//   ....[9]....
        /*00a0*/ 	.word	0xffffffff


	//   ....[10]....
        /*00a4*/ 	.word	0xffffffff


	//   ....[11]....
        /*00a8*/ 	.word	0xffffffff


	//   ....[12]....
        /*00ac*/ 	.word	0xffffffff


	//   ....[13]....
        /*00b0*/ 	.word	0xffffffff


	//----- nvinfo : EIATTR_COOP_GROUP_INSTR_OFFSETS
	.align		4
.L_41:
        /*00b4*/ 	.byte	0x04, 0x28
        /*00b6*/ 	.short	(.L_43 - .L_42)


	//   ....[0]....
.L_42:
        /*00b8*/ 	.word	0x000000b0


	//   ....[1]....
        /*00bc*/ 	.word	0x00000520


	//   ....[2]....
        /*00c0*/ 	.word	0x00000710


	//   ....[3]....
        /*00c4*/ 	.word	0x000008b0


	//   ....[4]....
        /*00c8*/ 	.word	0x000009b0


	//   ....[5]....
        /*00cc*/ 	.word	0x00000b20


	//   ....[6]....
        /*00d0*/ 	.word	0x00000cc0


	//   ....[7]....
        /*00d4*/ 	.word	0x00000f20


	//   ....[8]....
        /*00d8*/ 	.word	0x000022c0


	//   ....[9]....
        /*00dc*/ 	.word	0x00003240


	//   ....[10]....
        /*00e0*/ 	.word	0x00003710


	//   ....[11]....
        /*00e4*/ 	.word	0x00003740


	//   ....[12]....
        /*00e8*/ 	.word	0x00004360


	//   ....[13]....
        /*00ec*/ 	.word	0x00004570


	//----- nvinfo : EIATTR_VRC_CTA_INIT_COUNT
	.align		4
.L_43:
        /*00f0*/ 	.byte	0x02, 0x4a
        /*00f2*/ 	.byte	0x80
	.zero		1


	//----- nvinfo : EIATTR_SYSCALL_OFFSETS
	.align		4
        /*00f4*/ 	.byte	0x04, 0x46
        /*00f6*/ 	.short	(.L_45 - .L_44)


	//   ....[0]....
.L_44:
        /*00f8*/ 	.word	0x00006150


	//   ....[1]....
        /*00fc*/ 	.word	0x00006240


	//   ....[2]....
        /*0100*/ 	.word	0x000069e0


	//   ....[3]....
        /*0104*/ 	.word	0x00007660


	//   ....[4]....
        /*0108*/ 	.word	0x000082c0


	//   ....[5]....
        /*010c*/ 	.word	0x00008f10


	//----- nvinfo : EIATTR_MBARRIER_INSTR_OFFSETS
	.align		4
.L_45:
        /*0110*/ 	.byte	0x04, 0x39
        /*0112*/ 	.short	(.L_47 - .L_46)


	//   ....[0]....
.L_46:
        /*0114*/ 	.word	0x00000660
        /*0118*/ 	.word	0x000000ff
        /*011c*/ 	.word	0x00000000
        /*0120*/ 	.short	0x0100
        /*0122*/ 	.byte	0x04
	.zero		1


	//   ....[1]....
        /*0124*/ 	.word	0x00000670
        /*0128*/ 	.word	0x000000ff
        /*012c*/ 	.word	0x00000028
        /*0130*/ 	.short	0x0100
        /*0132*/ 	.byte	0x04
	.zero		1


	//   ....[2]....
        /*0134*/ 	.word	0x00000680
        /*0138*/ 	.word	0x000000ff
        /*013c*/ 	.word	0x00000008
        /*0140*/ 	.short	0x0100
        /*0142*/ 	.byte	0x04
	.zero		1


	//   ....[3]....
        /*0144*/ 	.word	0x00000690
        /*0148*/ 	.word	0x000000ff
        /*014c*/ 	.word	0x00000030
        /*0150*/ 	.short	0x0100
        /*0152*/ 	.byte	0x04
	.zero		1


	//   ....[4]....
        /*0154*/ 	.word	0x000006a0
        /*0158*/ 	.word	0x000000ff
        /*015c*/ 	.word	0x00000010
        /*0160*/ 	.short	0x0100
        /*0162*/ 	.byte	0x04
	.zero		1


	//   ....[5]....
        /*0164*/ 	.word	0x000006b0
        /*0168*/ 	.word	0x000000ff
        /*016c*/ 	.word	0x00000038
        /*0170*/ 	.short	0x0100
        /*0172*/ 	.byte	0x04
	.zero		1


	//   ....[6]....
        /*0174*/ 	.word	0x000006c0
        /*0178*/ 	.word	0x000000ff
        /*017c*/ 	.word	0x00000018
        /*0180*/ 	.short	0x0100
        /*0182*/ 	.byte	0x04
	.zero		1


	//   ....[7]....
        /*0184*/ 	.word	0x000006d0
        /*0188*/ 	.word	0x000000ff
        /*018c*/ 	.word	0x00000040
        /*0190*/ 	.short	0x0100
        /*0192*/ 	.byte	0x04
	.zero		1


	//   ....[8]....
        /*0194*/ 	.word	0x000006e0
        /*0198*/ 	.word	0x000000ff
        /*019c*/ 	.word	0x00000020
        /*01a0*/ 	.short	0x0100
        /*01a2*/ 	.byte	0x04
	.zero		1


	//   ....[9]....
        /*01a4*/ 	.word	0x000006f0
        /*01a8*/ 	.word	0x000000ff
        /*01ac*/ 	.word	0x00000048
        /*01b0*/ 	.short	0x0100
        /*01b2*/ 	.byte	0x04
	.zero		1


	//   ....[10]....
        /*01b4*/ 	.word	0x00000820
        /*01b8*/ 	.word	0x000000ff
        /*01bc*/ 	.word	0x00000050
        /*01c0*/ 	.short	0x0100
        /*01c2*/ 	.byte	0x04
	.zero		1


	//   ....[11]....
        /*01c4*/ 	.word	0x00000830
        /*01c8*/ 	.word	0x000000ff
        /*01cc*/ 	.word	0x00000070
        /*01d0*/ 	.short	0x0100
        /*01d2*/ 	.byte	0x04
	.zero		1


	//   ....[12]....
        /*01d4*/ 	.word	0x00000840
        /*01d8*/ 	.word	0x000000ff
        /*01dc*/ 	.word	0x00000058
        /*01e0*/ 	.short	0x0100
        /*01e2*/ 	.byte	0x04
	.zero		1


	//   ....[13]....
        /*01e4*/ 	.word	0x00000850
        /*01e8*/ 	.word	0x000000ff
        /*01ec*/ 	.word	0x00000078
        /*01f0*/ 	.short	0x0100
        /*01f2*/ 	.byte	0x04
	.zero		1


	//   ....[14]....
        /*01f4*/ 	.word	0x00000860
        /*01f8*/ 	.word	0x000000ff
        /*01fc*/ 	.word	0x00000060
        /*0200*/ 	.short	0x0100
        /*0202*/ 	.byte	0x04
	.zero		1


	//   ....[15]....
        /*0204*/ 	.word	0x00000870
        /*0208*/ 	.word	0x000000ff
        /*020c*/ 	.word	0x00000080
        /*0210*/ 	.short	0x0100
        /*0212*/ 	.byte	0x04
	.zero		1


	//   ....[16]....
        /*0214*/ 	.word	0x00000880
        /*0218*/ 	.word	0x000000ff
        /*021c*/ 	.word	0x00000068
        /*0220*/ 	.short	0x0100
        /*0222*/ 	.byte	0x04
	.zero		1


	//   ....[17]....
        /*0224*/ 	.word	0x00000890
        /*0228*/ 	.word	0x000000ff
        /*022c*/ 	.word	0x00000088
        /*0230*/ 	.short	0x0100
        /*0232*/ 	.byte	0x04
	.zero		1


	//   ....[18]....
        /*0234*/ 	.word	0x00000980
        /*0238*/ 	.word	0x000000ff
        /*023c*/ 	.word	0x00000090
        /*0240*/ 	.short	0x0100
        /*0242*/ 	.byte	0x06
	.zero		1


	//   ....[19]....
        /*0244*/ 	.word	0x00000990
        /*0248*/ 	.word	0x000000ff
        /*024c*/ 	.word	0x00000098
        /*0250*/ 	.short	0x0100
        /*0252*/ 	.byte	0x06
	.zero		1


	//   ....[20]....
        /*0254*/ 	.word	0x00000ad0
        /*0258*/ 	.word	0x000000ff
        /*025c*/ 	.word	0x000000a0
        /*0260*/ 	.short	0x0100
        /*0262*/ 	.byte	0x06
	.zero		1


	//   ....[21]....
        /*0264*/ 	.word	0x00000ae0
        /*0268*/ 	.word	0x000000ff
        /*026c*/ 	.word	0x000000b0
        /*0270*/ 	.short	0x0100
        /*0272*/ 	.byte	0x06
	.zero		1


	//   ....[22]....
        /*0274*/ 	.word	0x00000af0
        /*0278*/ 	.word	0x000000ff
        /*027c*/ 	.word	0x000000a8
        /*0280*/ 	.short	0x0100
        /*0282*/ 	.byte	0x06
	.zero		1


	//   ....[23]....
        /*0284*/ 	.word	0x00000b00
        /*0288*/ 	.word	0x000000ff
        /*028c*/ 	.word	0x000000b8
        /*0290*/ 	.short	0x0100
        /*0292*/ 	.byte	0x06
	.zero		1


	//   ....[24]....
        /*0294*/ 	.word	0x00000c30
        /*0298*/ 	.word	0x000000ff
        /*029c*/ 	.word	0x000000c0
        /*02a0*/ 	.short	0x0100
        /*02a2*/ 	.byte	0x04
	.zero		1


	//   ....[25]....
        /*02a4*/ 	.word	0x00000c40
        /*02a8*/ 	.word	0x000000ff
        /*02ac*/ 	.word	0x000000e0
        /*02b0*/ 	.short	0x0100
        /*02b2*/ 	.byte	0x04
	.zero		1


	//   ....[26]....
        /*02b4*/ 	.word	0x00000c50
        /*02b8*/ 	.word	0x000000ff
        /*02bc*/ 	.word	0x000000c8
        /*02c0*/ 	.short	0x0100
        /*02c2*/ 	.byte	0x04
	.zero		1


	//   ....[27]....
        /*02c4*/ 	.word	0x00000c60
        /*02c8*/ 	.word	0x000000ff
        /*02cc*/ 	.word	0x000000e8
        /*02d0*/ 	.short	0x0100
        /*02d2*/ 	.byte	0x04
	.zero		1


	//   ....[28]....
        /*02d4*/ 	.word	0x00000c70
        /*02d8*/ 	.word	0x000000ff
        /*02dc*/ 	.word	0x000000d0
        /*02e0*/ 	.short	0x0100
        /*02e2*/ 	.byte	0x04
	.zero		1


	//   ....[29]....
        /*02e4*/ 	.word	0x00000c80
        /*02e8*/ 	.word	0x000000ff
        /*02ec*/ 	.word	0x000000f0
        /*02f0*/ 	.short	0x0100
        /*02f2*/ 	.byte	0x04
	.zero		1


	//   ....[30]....
        /*02f4*/ 	.word	0x00000c90
        /*02f8*/ 	.word	0x000000ff
        /*02fc*/ 	.word	0x000000d8
        /*0300*/ 	.short	0x0100
        /*0302*/ 	.byte	0x04
	.zero		1


	//   ....[31]....
        /*0304*/ 	.word	0x00000ca0
        /*0308*/ 	.word	0x000000ff
        /*030c*/ 	.word	0x000000f8
        /*0310*/ 	.short	0x0100
        /*0312*/ 	.byte	0x04
	.zero		1


	//   ....[32]....
        /*0314*/ 	.word	0x00000da0
        /*0318*/ 	.word	0x000000ff
        /*031c*/ 	.word	0x00000100
        /*0320*/ 	.short	0x0100
        /*0322*/ 	.byte	0x04
	.zero		1


	//   ....[33]....
        /*0324*/ 	.word	0x00000db0
        /*0328*/ 	.word	0x000000ff
        /*032c*/ 	.word	0x00000110
        /*0330*/ 	.short	0x0100
        /*0332*/ 	.byte	0x04
	.zero		1


	//   ....[34]....
        /*0334*/ 	.word	0x00000dc0
        /*0338*/ 	.word	0x000000ff
        /*033c*/ 	.word	0x00000108
        /*0340*/ 	.short	0x0100
        /*0342*/ 	.byte	0x04
	.zero		1


	//   ....[35]....
        /*0344*/ 	.word	0x00000dd0
        /*0348*/ 	.word	0x000000ff
        /*034c*/ 	.word	0x00000118
        /*0350*/ 	.short	0x0100
        /*0352*/ 	.byte	0x04
	.zero		1


	//   ....[36]....
        /*0354*/ 	.word	0x00000ed0
        /*0358*/ 	.word	0x000000ff
        /*035c*/ 	.word	0x00000120
        /*0360*/ 	.short	0x0100
        /*0362*/ 	.byte	0x06
	.zero		1


	//   ....[37]....
        /*0364*/ 	.word	0x00001b00
        /*0368*/ 	.word	0x00000000
        /*036c*/ 	.word	0x00000110
        /*0370*/ 	.short	0x010a
        /*0372*/ 	.byte	0xff
	.zero		1


	//   ....[38]....
        /*0374*/ 	.word	0x00001b20
        /*0378*/ 	.word	0x00000000
        /*037c*/ 	.word	0x00000100
        /*0380*/ 	.short	0x0101
        /*0382*/ 	.byte	0xff
	.zero		1


	//   ....[39]....
        /*0384*/ 	.word	0x00001bd0
        /*0388*/ 	.word	0x000000ff
        /*038c*/ 	.word	0x00000028
        /*0390*/ 	.short	0x010a
        /*0392*/ 	.byte	0x04
	.zero		1


	//   ....[40]....
        /*0394*/ 	.word	0x00001ca0
        /*0398*/ 	.word	0x000000ff
        /*039c*/ 	.word	0x00000028
        /*03a0*/ 	.short	0x010a
        /*03a2*/ 	.byte	0x21
	.zero		1


	//   ....[41]....
        /*03a4*/ 	.word	0x00001e50
        /*03a8*/ 	.word	0x000000ff
        /*03ac*/ 	.word	0x00000028
        /*03b0*/ 	.short	0x010a
        /*03b2*/ 	.byte	0x05
	.zero		1


	//   ....[42]....
        /*03b4*/ 	.word	0x00001f70
        /*03b8*/ 	.word	0x000000ff
        /*03bc*/ 	.word	0x00000098
        /*03c0*/ 	.short	0x0101
        /*03c2*/ 	.byte	0x0d
	.zero		1


	//   ....[43]....
        /*03c4*/ 	.word	0x00001f90
        /*03c8*/ 	.word	0x000000ff
        /*03cc*/ 	.word	0x00000028
        /*03d0*/ 	.short	0x010a
        /*03d2*/ 	.byte	0x04
	.zero		1


	//   ....[44]....
        /*03d4*/ 	.word	0x00002010
        /*03d8*/ 	.word	0x000000ff
        /*03dc*/ 	.word	0x00000028
        /*03e0*/ 	.short	0x010a
        /*03e2*/ 	.byte	0x11
	.zero		1


	//   ....[45]....
        /*03e4*/ 	.word	0x000021b0
        /*03e8*/ 	.word	0x000000ff
        /*03ec*/ 	.word	0x00000028
        /*03f0*/ 	.short	0x010a
        /*03f2*/ 	.byte	0x05
	.zero		1


	//   ....[46]....
        /*03f4*/ 	.word	0x000022f0
        /*03f8*/ 	.word	0x00000003
        /*03fc*/ 	.word	0x000000a0
        /*0400*/ 	.short	0x010a
        /*0402*/ 	.byte	0xff
	.zero		1


	//   ....[47]....
        /*0404*/ 	.word	0x00002440
        /*0408*/ 	.word	0x00000000
        /*040c*/ 	.word	0x00000000
        /*0410*/ 	.short	0x0101
        /*0412*/ 	.byte	0xff
	.zero		1


	//   ....[48]....
        /*0414*/ 	.word	0x00002a00
        /*0418*/ 	.word	0x000000ff
        /*041c*/ 	.word	0x00000000
        /*0420*/ 	.short	0x010a
        /*0422*/ 	.byte	0x04
	.zero		1


	//   ....[49]....
        /*0424*/ 	.word	0x00002a90
        /*0428*/ 	.word	0x000000ff
        /*042c*/ 	.word	0x00000000
        /*0430*/ 	.short	0x010a
        /*0432*/ 	.byte	0x05
	.zero		1


	//   ....[50]....
        /*0434*/ 	.word	0x00002b20
        /*0438*/ 	.word	0x000000ff
        /*043c*/ 	.word	0x00000000
        /*0440*/ 	.short	0x010a
        /*0442*/ 	.byte	0x05
	.zero		1


	//   ....[51]....
        /*0444*/ 	.word	0x00002bb0
        /*0448*/ 	.word	0x000000ff
        /*044c*/ 	.word	0x00000000
        /*0450*/ 	.short	0x010a
        /*0452*/ 	.byte	0x05
	.zero		1


	//   ....[52]....
        /*0454*/ 	.word	0x00002c50
        /*0458*/ 	.word	0x00000000
        /*045c*/ 	.word	0x00000000
        /*0460*/ 	.short	0x010a
        /*0462*/ 	.byte	0xff
	.zero		1


	//   ....[53]....
        /*0464*/ 	.word	0x00002d90
        /*0468*/ 	.word	0x00000000
        /*046c*/ 	.word	0x00000100
        /*0470*/ 	.short	0x010a
        /*0472*/ 	.byte	0xff
	.zero		1


	//   ....[54]....
        /*0474*/ 	.word	0x00002e00
        /*0478*/ 	.word	0x00000004
        /*047c*/ 	.word	0x00000000
        /*0480*/ 	.short	0x0101
        /*0482*/ 	.byte	0xff
	.zero		1


	//   ....[55]....
        /*0484*/ 	.word	0x00002e20
        /*0488*/ 	.word	0x000000ff
        /*048c*/ 	.word	0x000000b0
        /*0490*/ 	.short	0x010a
        /*0492*/ 	.byte	0x04
	.zero		1


	//   ....[56]....
        /*0494*/ 	.word	0x00002f40
        /*0498*/ 	.word	0x00000000
        /*049c*/ 	.word	0x000000a0
        /*04a0*/ 	.short	0x010a
        /*04a2*/ 	.byte	0xff
	.zero		1


	//   ....[57]....
        /*04a4*/ 	.word	0x00003040
        /*04a8*/ 	.word	0x00000000
        /*04ac*/ 	.word	0x00000000
        /*04b0*/ 	.short	0x0101
        /*04b2*/ 	.byte	0xff
	.zero		1


	//   ....[58]....
        /*04b4*/ 	.word	0x000030d0
        /*04b8*/ 	.word	0x000000ff
        /*04bc*/ 	.word	0x000000b0
        /*04c0*/ 	.short	0x0106
        /*04c2*/ 	.byte	0x04
	.zero		1


	//   ....[59]....
        /*04c4*/ 	.word	0x000030f0
        /*04c8*/ 	.word	0x000000ff
        /*04cc*/ 	.word	0x000000b0
        /*04d0*/ 	.short	0x010a
        /*04d2*/ 	.byte	0x04
	.zero		1


	//   ....[60]....
        /*04d4*/ 	.word	0x00003180
        /*04d8*/ 	.word	0x000000ff
        /*04dc*/ 	.word	0x000000b0
        /*04e0*/ 	.short	0x0106
        /*04e2*/ 	.byte	0x07
	.zero		1


	//   ....[61]....
        /*04e4*/ 	.word	0x000031c0
        /*04e8*/ 	.word	0x00000000
        /*04ec*/ 	.word	0x000000b0
        /*04f0*/ 	.short	0x010a
        /*04f2*/ 	.byte	0xff
	.zero		1


	//   ....[62]....
        /*04f4*/ 	.word	0x00003410
        /*04f8*/ 	.word	0x000000ff
        /*04fc*/ 	.word	0x00000008
        /*0500*/ 	.short	0x010a
        /*0502*/ 	.byte	0x05
	.zero		1


	//   ....[63]....
        /*0504*/ 	.word	0x00003430
        /*0508*/ 	.word	0x000000ff
        /*050c*/ 	.word	0x00000008
        /*0510*/ 	.short	0x010a
        /*0512*/ 	.byte	0x05
	.zero		1


	//   ....[64]....
        /*0514*/ 	.word	0x000035c0
        /*0518*/ 	.word	0x000000ff
        /*051c*/ 	.word	0x00000008
        /*0520*/ 	.short	0x010a
        /*0522*/ 	.byte	0x05
	.zero		1


	//   ....[65]....
        /*0524*/ 	.word	0x000035e0
        /*0528*/ 	.word	0x000000ff
        /*052c*/ 	.word	0x00000008
        /*0530*/ 	.short	0x010a
        /*0532*/ 	.byte	0x05
	.zero		1


	//   ....[66]....
        /*0534*/ 	.word	0x000036a0
        /*0538*/ 	.word	0x000000ff
        /*053c*/ 	.word	0x00000000
        /*0540*/ 	.short	0x0101
        /*0542*/ 	.byte	0x04
	.zero		1


	//   ....[67]....
        /*0544*/ 	.word	0x000039e0
        /*0548*/ 	.word	0x00000000
        /*054c*/ 	.word	0x000000a0
        /*0550*/ 	.short	0x010a
        /*0552*/ 	.byte	0xff
	.zero		1


	//   ....[68]....
        /*0554*/ 	.word	0x00003aa0
        /*0558*/ 	.word	0x00000000
        /*055c*/ 	.word	0x00000000
        /*0560*/ 	.short	0x0101
        /*0562*/ 	.byte	0xff
	.zero		1


	//   ....[69]....
        /*0564*/ 	.word	0x00003b60
        /*0568*/ 	.word	0x000000ff
        /*056c*/ 	.word	0x00000000
        /*0570*/ 	.short	0x010a
        /*0572*/ 	.byte	0x04
	.zero		1


	//   ....[70]....
        /*0574*/ 	.word	0x00003b70
        /*0578*/ 	.word	0x000000ff
        /*057c*/ 	.word	0x000000e0
        /*0580*/ 	.short	0x010a
        /*0582*/ 	.byte	0x1f
	.zero		1


	//   ....[71]....
        /*0584*/ 	.word	0x00003c20
        /*0588*/ 	.word	0x000000ff
        /*058c*/ 	.word	0x00000000
        /*0590*/ 	.short	0x010a
        /*0592*/ 	.byte	0x05
	.zero		1


	//   ....[72]....
        /*0594*/ 	.word	0x00003d50
        /*0598*/ 	.word	0x000000ff
        /*059c*/ 	.word	0x00000000
        /*05a0*/ 	.short	0x010a
        /*05a2*/ 	.byte	0x04
	.zero		1


	//   ....[73]....
        /*05a4*/ 	.word	0x00004050
        /*05a8*/ 	.word	0x000000ff
        /*05ac*/ 	.word	0x00000000
        /*05b0*/ 	.short	0x010a
        /*05b2*/ 	.byte	0x04
	.zero		1


	//   ....[74]....
        /*05b4*/ 	.word	0x000040e0
        /*05b8*/ 	.word	0x000000ff
        /*05bc*/ 	.word	0x00000000
        /*05c0*/ 	.short	0x010a
        /*05c2*/ 	.byte	0x05
	.zero		1


	//   ....[75]....
        /*05c4*/ 	.word	0x00004170
        /*05c8*/ 	.word	0x000000ff
        /*05cc*/ 	.word	0x00000000
        /*05d0*/ 	.short	0x010a
        /*05d2*/ 	.byte	0x05
	.zero		1


	//   ....[76]....
        /*05d4*/ 	.word	0x00004210
        /*05d8*/ 	.word	0x00000000
        /*05dc*/ 	.word	0x00000000
        /*05e0*/ 	.short	0x010a
        /*05e2*/ 	.byte	0xff
	.zero		1


	//   ....[77]....
        /*05e4*/ 	.word	0x00004250
        /*05e8*/ 	.word	0x00000000
        /*05ec*/ 	.word	0x00000000
        /*05f0*/ 	.short	0x010a
        /*05f2*/ 	.byte	0xff
	.zero		1


	//   ....[78]....
        /*05f4*/ 	.word	0x000042c0
        /*05f8*/ 	.word	0x000000ff
        /*05fc*/ 	.word	0x00000000
        /*0600*/ 	.short	0x0101
        /*0602*/ 	.byte	0x04
	.zero		1


	//   ....[79]....
        /*0604*/ 	.word	0x00004300
        /*0608*/ 	.word	0x000000ff
        /*060c*/ 	.word	0x00000120
        /*0610*/ 	.short	0x010a
        /*0612*/ 	.byte	0x1a
	.zero		1


	//   ....[80]....
        /*0614*/ 	.word	0x00004350
        /*0618*/ 	.word	0x000000ff
        /*061c*/ 	.word	0x00000000
        /*0620*/ 	.short	0x0101
        /*0622*/ 	.byte	0x04
	.zero		1


	//   ....[81]....
        /*0624*/ 	.word	0x00004830
        /*0628*/ 	.word	0x0000000c
        /*062c*/ 	.word	0x000000a0
        /*0630*/ 	.short	0x010a
        /*0632*/ 	.byte	0xff
	.zero		1


	//   ....[82]....
        /*0634*/ 	.word	0x000049a0
        /*0638*/ 	.word	0x00000000
        /*063c*/ 	.word	0x00000000
        /*0640*/ 	.short	0x0101
        /*0642*/ 	.byte	0xff
	.zero		1


	//   ....[83]....
        /*0644*/ 	.word	0x00004e30
        /*0648*/ 	.word	0x000000ff
        /*064c*/ 	.word	0x00000098
        /*0650*/ 	.short	0x010a
        /*0652*/ 	.byte	0x15
	.zero		1


	//   ....[84]....
        /*0654*/ 	.word	0x00004fb0
        /*0658*/ 	.word	0x000000ff
        /*065c*/ 	.word	0x00000070
        /*0660*/ 	.short	0x010a
        /*0662*/ 	.byte	0x15
	.zero		1


	//   ....[85]....
        /*0664*/ 	.word	0x00005120
        /*0668*/ 	.word	0x000000ff
        /*066c*/ 	.word	0x00000050
        /*0670*/ 	.short	0x010b
        /*0672*/ 	.byte	0x15
	.zero		1


	//   ....[86]....
        /*0674*/ 	.word	0x00005130
        /*0678*/ 	.word	0x000000ff
        /*067c*/ 	.word	0x00000000
        /*0680*/ 	.short	0x0101
        /*0682*/ 	.byte	0x28
	.zero		1


	//   ....[87]....
        /*0684*/ 	.word	0x00005140
        /*0688*/ 	.word	0x000000ff
        /*068c*/ 	.word	0x00000078
        /*0690*/ 	.short	0x010a
        /*0692*/ 	.byte	0x15
	.zero		1


	//   ....[88]....
        /*0694*/ 	.word	0x00005290
        /*0698*/ 	.word	0x000000ff
        /*069c*/ 	.word	0x00000058
        /*06a0*/ 	.short	0x010b
        /*06a2*/ 	.byte	0x15
	.zero		1


	//   ....[89]....
        /*06a4*/ 	.word	0x000052a0
        /*06a8*/ 	.word	0x000000ff
        /*06ac*/ 	.word	0x00000000
        /*06b0*/ 	.short	0x0101
        /*06b2*/ 	.byte	0x27
	.zero		1


	//   ....[90]....
        /*06b4*/ 	.word	0x000052b0
        /*06b8*/ 	.word	0x000000ff
        /*06bc*/ 	.word	0x00000080
        /*06c0*/ 	.short	0x010a
        /*06c2*/ 	.byte	0x15
	.zero		1


	//   ....[91]....
        /*06c4*/ 	.word	0x000053f0
        /*06c8*/ 	.word	0x000000ff
        /*06cc*/ 	.word	0x00000060
        /*06d0*/ 	.short	0x010b
        /*06d2*/ 	.byte	0x15
	.zero		1


	//   ....[92]....
        /*06d4*/ 	.word	0x00005400
        /*06d8*/ 	.word	0x000000ff
        /*06dc*/ 	.word	0x00000000
        /*06e0*/ 	.short	0x0101
        /*06e2*/ 	.byte	0x26
	.zero		1


	//   ....[93]....
        /*06e4*/ 	.word	0x00005410
        /*06e8*/ 	.word	0x000000ff
        /*06ec*/ 	.word	0x00000088
        /*06f0*/ 	.short	0x010a
        /*06f2*/ 	.byte	0x15
	.zero		1


	//   ....[94]....
        /*06f4*/ 	.word	0x00005610
        /*06f8*/ 	.word	0x000000ff
        /*06fc*/ 	.word	0x00000068
        /*0700*/ 	.short	0x010b
        /*0702*/ 	.byte	0x15
	.zero		1


	//   ....[95]....
        /*0704*/ 	.word	0x00005620
        /*0708*/ 	.word	0x000000ff
        /*070c*/ 	.word	0x00000000
        /*0710*/ 	.short	0x0101
        /*0712*/ 	.byte	0x25
	.zero		1


	//   ....[96]....
        /*0714*/ 	.word	0x00005650
        /*0718*/ 	.word	0x000000ff
        /*071c*/ 	.word	0x00000070
        /*0720*/ 	.short	0x010a
        /*0722*/ 	.byte	0x15
	.zero		1


	//   ....[97]....
        /*0724*/ 	.word	0x00005670
        /*0728*/ 	.word	0x000000ff
        /*072c*/ 	.word	0x00000078
        /*0730*/ 	.short	0x010a
        /*0732*/ 	.byte	0x15
	.zero		1


	//   ....[98]....
        /*0734*/ 	.word	0x00005690
        /*0738*/ 	.word	0x000000ff
        /*073c*/ 	.word	0x00000080
        /*0740*/ 	.short	0x010a
        /*0742*/ 	.byte	0x15
	.zero		1


	//   ....[99]....
        /*0744*/ 	.word	0x000056d0
        /*0748*/ 	.word	0x00000000
        /*074c*/ 	.word	0x00000088
        /*0750*/ 	.short	0x010a
        /*0752*/ 	.byte	0xff
	.zero		1


	//   ....[100]....
        /*0754*/ 	.word	0x000059e0
        /*0758*/ 	.word	0x00000003
        /*075c*/ 	.word	0x000000a0
        /*0760*/ 	.short	0x010a
        /*0762*/ 	.byte	0xff
	.zero		1


	//   ....[101]....
        /*0764*/ 	.word	0x00005b60
        /*0768*/ 	.word	0x00000000
        /*076c*/ 	.word	0x00000000
        /*0770*/ 	.short	0x0101
        /*0772*/ 	.byte	0xff
	.zero		1


	//   ....[102]....
        /*0774*/ 	.word	0x000066a0
        /*0778*/ 	.word	0x000000ff
        /*077c*/ 	.word	0x00000050
        /*0780*/ 	.short	0x010a
        /*0782*/ 	.byte	0x2c
	.zero		1


	//   ....[103]....
        /*0784*/ 	.word	0x000066e0
        /*0788*/ 	.word	0x00000062
        /*078c*/ 	.word	0x000000c0
        /*0790*/ 	.short	0x010a
        /*0792*/ 	.byte	0xff
	.zero		1


	//   ....[104]....
        /*0794*/ 	.word	0x000067d0
        /*0798*/ 	.word	0x000000ff
        /*079c*/ 	.word	0x00000050
        /*07a0*/ 	.short	0x010a
        /*07a2*/ 	.byte	0x2c
	.zero		1


	//   ....[105]....
        /*07a4*/ 	.word	0x000068c0
        /*07a8*/ 	.word	0x00000062
        /*07ac*/ 	.word	0x000000c0
        /*07b0*/ 	.short	0x010a
        /*07b2*/ 	.byte	0xff
	.zero		1


	//   ....[106]....
        /*07b4*/ 	.word	0x00007390
        /*07b8*/ 	.word	0x00000000
        /*07bc*/ 	.word	0x00000000
        /*07c0*/ 	.short	0x0101
        /*07c2*/ 	.byte	0xff
	.zero		1


	//   ....[107]....
        /*07c4*/ 	.word	0x000073a0
        /*07c8*/ 	.word	0x00000003
        /*07cc*/ 	.word	0x00000050
        /*07d0*/ 	.short	0x010a
        /*07d2*/ 	.byte	0xff
	.zero		1


	//   ....[108]....
        /*07d4*/ 	.word	0x00007480
        /*07d8*/ 	.word	0x00000003
        /*07dc*/ 	.word	0x00000050
        /*07e0*/ 	.short	0x010a
        /*07e2*/ 	.byte	0xff
	.zero		1


	//   ....[109]....
        /*07e4*/ 	.word	0x00007ff0
        /*07e8*/ 	.word	0x00000068
        /*07ec*/ 	.word	0x00000000
        /*07f0*/ 	.short	0x0101
        /*07f2*/ 	.byte	0xff
	.zero		1


	//   ....[110]....
        /*07f4*/ 	.word	0x00008010
        /*07f8*/ 	.word	0x0000003e
        /*07fc*/ 	.word	0x00000050
        /*0800*/ 	.short	0x010a
        /*0802*/ 	.byte	0xff
	.zero		1


	//   ....[111]....
        /*0804*/ 	.word	0x000080e0
        /*0808*/ 	.word	0x0000003e
        /*080c*/ 	.word	0x00000050
        /*0810*/ 	.short	0x010a
        /*0812*/ 	.byte	0xff
	.zero		1


	//   ....[112]....
        /*0814*/ 	.word	0x00008c40
        /*0818*/ 	.word	0x0000003e
        /*081c*/ 	.word	0x00000000
        /*0820*/ 	.short	0x0101
        /*0822*/ 	.byte	0xff
	.zero		1


	//   ....[113]....
        /*0824*/ 	.word	0x00008c60
        /*0828*/ 	.word	0x0000003d
        /*082c*/ 	.word	0x00000050
        /*0830*/ 	.short	0x010a
        /*0832*/ 	.byte	0xff
	.zero		1


	//   ....[114]....
        /*0834*/ 	.word	0x00008d30
        /*0838*/ 	.word	0x0000003d
        /*083c*/ 	.word	0x00000050
        /*0840*/ 	.short	0x010a
        /*0842*/ 	.byte	0xff
	.zero		1


	//   ....[115]....
        /*0844*/ 	.word	0x00009000
        /*0848*/ 	.word	0x00000062
        /*084c*/ 	.word	0x00000000
        /*0850*/ 	.short	0x0101
        /*0852*/ 	.byte	0xff
	.zero		1


	//   ....[116]....
        /*0854*/ 	.word	0x000098e0
        /*0858*/ 	.word	0x00000002
        /*085c*/ 	.word	0x00000000
        /*0860*/ 	.short	0x0101
        /*0862*/ 	.byte	0xff
	.zero		1


	//   ....[117]....
        /*0864*/ 	.word	0x00009b90
        /*0868*/ 	.word	0x000000ff
        /*086c*/ 	.word	0x00000000
        /*0870*/ 	.short	0x0101
        /*0872*/ 	.byte	0x04
	.zero		1


	//   ....[118]....
        /*0874*/ 	.word	0x00009bb0
        /*0878*/ 	.word	0x00000000
        /*087c*/ 	.word	0x00000110
        /*0880*/ 	.short	0x010a
        /*0882*/ 	.byte	0xff
	.zero		1


	//   ....[119]....
        /*0884*/ 	.word	0x00009c10
        /*0888*/ 	.word	0x00000000
        /*088c*/ 	.word	0x00000028
        /*0890*/ 	.short	0x010a
        /*0892*/ 	.byte	0xff
	.zero		1


	//   ....[120]....
        /*0894*/ 	.word	0x00009c70
        /*0898*/ 	.word	0x00000000
        /*089c*/ 	.word	0x00000028
        /*08a0*/ 	.short	0x010a
        /*08a2*/ 	.byte	0xff
	.zero		1


	//   ....[121]....
        /*08a4*/ 	.word	0x00009cc0
        /*08a8*/ 	.word	0x00000003
        /*08ac*/ 	.word	0x000000a0
        /*08b0*/ 	.short	0x010a
        /*08b2*/ 	.byte	0xff
	.zero		1


	//   ....[122]....
        /*08b4*/ 	.word	0x00009d20
        /*08b8*/ 	.word	0x00000000
        /*08bc*/ 	.word	0x00000000
        /*08c0*/ 	.short	0x010a
        /*08c2*/ 	.byte	0xff
	.zero		1


	//   ....[123]....
        /*08c4*/ 	.word	0x00009d80
        /*08c8*/ 	.word	0x00000000
        /*08cc*/ 	.word	0x00000000
        /*08d0*/ 	.short	0x010a
        /*08d2*/ 	.byte	0xff
	.zero		1


	//   ....[124]....
        /*08d4*/ 	.word	0x00009de0
        /*08d8*/ 	.word	0x00000000
        /*08dc*/ 	.word	0x00000000
        /*08e0*/ 	.short	0x010a
        /*08e2*/ 	.byte	0xff
	.zero		1


	//   ....[125]....
        /*08e4*/ 	.word	0x00009e40
        /*08e8*/ 	.word	0x00000000
        /*08ec*/ 	.word	0x00000000
        /*08f0*/ 	.short	0x010a
        /*08f2*/ 	.byte	0xff
	.zero		1


	//   ....[126]....
        /*08f4*/ 	.word	0x00009e90
        /*08f8*/ 	.word	0x00000000
        /*08fc*/ 	.word	0x00000100
        /*0900*/ 	.short	0x010a
        /*0902*/ 	.byte	0xff
	.zero		1


	//   ....[127]....
        /*0904*/ 	.word	0x00009ef0
        /*0908*/ 	.word	0x00000000
        /*090c*/ 	.word	0x000000b0
        /*0910*/ 	.short	0x010a
        /*0912*/ 	.byte	0xff
	.zero		1


	//   ....[128]....
        /*0914*/ 	.word	0x00009f40
        /*0918*/ 	.word	0x00000000
        /*091c*/ 	.word	0x000000a0
        /*0920*/ 	.short	0x010a
        /*0922*/ 	.byte	0xff
	.zero		1


	//   ....[129]....
        /*0924*/ 	.word	0x00009fa0
        /*0928*/ 	.word	0x00000000
        /*092c*/ 	.word	0x000000b0
        /*0930*/ 	.short	0x010a
        /*0932*/ 	.byte	0xff
	.zero		1


	//   ....[130]....
        /*0934*/ 	.word	0x0000a000
        /*0938*/ 	.word	0x00000005
        /*093c*/ 	.word	0x00000008
        /*0940*/ 	.short	0x010a
        /*0942*/ 	.byte	0xff
	.zero		1


	//   ....[131]....
        /*0944*/ 	.word	0x0000a0f0
        /*0948*/ 	.word	0x00000003
        /*094c*/ 	.word	0x00000008
        /*0950*/ 	.short	0x010a
        /*0952*/ 	.byte	0xff
	.zero		1


	//   ....[132]....
        /*0954*/ 	.word	0x0000a140
        /*0958*/ 	.word	0x00000000
        /*095c*/ 	.word	0x000000a0
        /*0960*/ 	.short	0x010a
        /*0962*/ 	.byte	0xff
	.zero		1


	//   ....[133]....
        /*0964*/ 	.word	0x0000a1a0
        /*0968*/ 	.word	0x00000000
        /*096c*/ 	.word	0x000000e0
        /*0970*/ 	.short	0x010a
        /*0972*/ 	.byte	0xff
	.zero		1


	//   ....[134]....
        /*0974*/ 	.word	0x0000a200
        /*0978*/ 	.word	0x00000000
        /*097c*/ 	.word	0x00000000
        /*0980*/ 	.short	0x010a
        /*0982*/ 	.byte	0xff
	.zero		1


	//   ....[135]....
        /*0984*/ 	.word	0x0000a260
        /*0988*/ 	.word	0x00000000
        /*098c*/ 	.word	0x00000000
        /*0990*/ 	.short	0x010a
        /*0992*/ 	.byte	0xff
	.zero		1


	//   ....[136]....
        /*0994*/ 	.word	0x0000a2c0
        /*0998*/ 	.word	0x00000000
        /*099c*/ 	.word	0x00000000
        /*09a0*/ 	.short	0x010a
        /*09a2*/ 	.byte	0xff
	.zero		1


	//   ....[137]....
        /*09a4*/ 	.word	0x0000a320
        /*09a8*/ 	.word	0x00000000
        /*09ac*/ 	.word	0x00000000
        /*09b0*/ 	.short	0x010a
        /*09b2*/ 	.byte	0xff
	.zero		1


	//   ....[138]....
        /*09b4*/ 	.word	0x0000a380
        /*09b8*/ 	.word	0x00000000
        /*09bc*/ 	.word	0x00000120
        /*09c0*/ 	.short	0x010a
        /*09c2*/ 	.byte	0xff
	.zero		1


	//   ....[139]....
        /*09c4*/ 	.word	0x0000a3d0
        /*09c8*/ 	.word	0x0000000c
        /*09cc*/ 	.word	0x000000a0
        /*09d0*/ 	.short	0x010a
        /*09d2*/ 	.byte	0xff
	.zero		1


	//   ....[140]....
        /*09d4*/ 	.word	0x0000a430
        /*09d8*/ 	.word	0x00000000
        /*09dc*/ 	.word	0x00000098
        /*09e0*/ 	.short	0x010a
        /*09e2*/ 	.byte	0xff
	.zero		1


	//   ....[141]....
        /*09e4*/ 	.word	0x0000a490
        /*09e8*/ 	.word	0x00000000
        /*09ec*/ 	.word	0x00000070
        /*09f0*/ 	.short	0x010a
        /*09f2*/ 	.byte	0xff
	.zero		1


	//   ....[142]....
        /*09f4*/ 	.word	0x0000a4f0
        /*09f8*/ 	.word	0x00000000
        /*09fc*/ 	.word	0x00000078
        /*0a00*/ 	.short	0x010a
        /*0a02*/ 	.byte	0xff
	.zero		1


	//   ....[143]....
        /*0a04*/ 	.word	0x0000a550
        /*0a08*/ 	.word	0x00000000
        /*0a0c*/ 	.word	0x00000080
        /*0a10*/ 	.short	0x010a
        /*0a12*/ 	.byte	0xff
	.zero		1


	//   ....[144]....
        /*0a14*/ 	.word	0x0000a5b0
        /*0a18*/ 	.word	0x00000000
        /*0a1c*/ 	.word	0x00000088
        /*0a20*/ 	.short	0x010a
        /*0a22*/ 	.byte	0xff
	.zero		1


	//   ....[145]....
        /*0a24*/ 	.word	0x0000a610
        /*0a28*/ 	.word	0x00000000
        /*0a2c*/ 	.word	0x00000070
        /*0a30*/ 	.short	0x010a
        /*0a32*/ 	.byte	0xff
	.zero		1


	//   ....[146]....
        /*0a34*/ 	.word	0x0000a670
        /*0a38*/ 	.word	0x00000000
        /*0a3c*/ 	.word	0x00000078
        /*0a40*/ 	.short	0x010a
        /*0a42*/ 	.byte	0xff
	.zero		1


	//   ....[147]....
        /*0a44*/ 	.word	0x0000a6d0
        /*0a48*/ 	.word	0x00000000
        /*0a4c*/ 	.word	0x00000080
        /*0a50*/ 	.short	0x010a
        /*0a52*/ 	.byte	0xff
	.zero		1


	//   ....[148]....
        /*0a54*/ 	.word	0x0000a720
        /*0a58*/ 	.word	0x00000003
        /*0a5c*/ 	.word	0x000000a0
        /*0a60*/ 	.short	0x010a
        /*0a62*/ 	.byte	0xff
	.zero		1


	//   ....[149]....
        /*0a64*/ 	.word	0x0000a780
        /*0a68*/ 	.word	0x00000000
        /*0a6c*/ 	.word	0x00000050
        /*0a70*/ 	.short	0x010a
        /*0a72*/ 	.byte	0xff
	.zero		1


	//   ....[150]....
        /*0a74*/ 	.word	0x0000a7d0
        /*0a78*/ 	.word	0x00000062
        /*0a7c*/ 	.word	0x000000c0
        /*0a80*/ 	.short	0x010a
        /*0a82*/ 	.byte	0xff
	.zero		1


	//   ....[151]....
        /*0a84*/ 	.word	0x0000a820
        /*0a88*/ 	.word	0x00000003
        /*0a8c*/ 	.word	0x00000050
        /*0a90*/ 	.short	0x010a
        /*0a92*/ 	.byte	0xff
	.zero		1


	//   ....[152]....
        /*0a94*/ 	.word	0x0000a870
        /*0a98*/ 	.word	0x0000003e
        /*0a9c*/ 	.word	0x00000050
        /*0aa0*/ 	.short	0x010a
        /*0aa2*/ 	.byte	0xff
	.zero		1


	//   ....[153]....
        /*0aa4*/ 	.word	0x0000a8c0
        /*0aa8*/ 	.word	0x0000003d
        /*0aac*/ 	.word	0x00000050
        /*0ab0*/ 	.short	0x010a
        /*0ab2*/ 	.byte	0xff
	.zero		1


	//----- nvinfo : EIATTR_NUM_MBARRIERS
	.align		4
.L_47:
        /*0ab4*/ 	.byte	0x03, 0x38
        /*0ab6*/ 	.short	0x0025


	//----- nvinfo : EIATTR_EXIT_INSTR_OFFSETS
	.align		4
        /*0ab8*/ 	.byte	0x04, 0x1c
        /*0aba*/ 	.short	(.L_49 - .L_48)


	//   ....[0]....
.L_48:
        /*0abc*/ 	.word	0x00002c80


	//   ....[1]....
        /*0ac0*/ 	.word	0x00003190


	//   ....[2]....
        /*0ac4*/ 	.word	0x000031f0


	//   ....[3]....
        /*0ac8*/ 	.word	0x00004580


	//   ....[4]....
        /*0acc*/ 	.word	0x00005700


	//   ....[5]....
        /*0ad0*/ 	.word	0x00005740


	//   ....[6]....
        /*0ad4*/ 	.word	0x00009a70


	//   ....[7]....
        /*0ad8*/ 	.word	0x00009af0


	//   ....[8]....
        /*0adc*/ 	.word	0x00009b20


	//   ....[9]....
        /*0ae0*/ 	.word	0x00009ba0


	//----- nvinfo : EIATTR_MAX_THREADS
	.align		4
.L_49:
        /*0ae4*/ 	.byte	0x04, 0x05
        /*0ae6*/ 	.short	(.L_51 - .L_50)
.L_50:
        /*0ae8*/ 	.word	0x00000100
        /*0aec*/ 	.word	0x00000001
        /*0af0*/ 	.word	0x00000001


	//----- nvinfo : EIATTR_CRS_STACK_SIZE
	.align		4
.L_51:
        /*0af4*/ 	.byte	0x04, 0x1e
        /*0af6*/ 	.short	(.L_53 - .L_52)
.L_52:
        /*0af8*/ 	.word	0x00000000


	//----- nvinfo : EIATTR_CBANK_PARAM_SIZE
	.align		4
.L_53:
        /*0afc*/ 	.byte	0x03, 0x19
        /*0afe*/ 	.short	0x0800


	//----- nvinfo : EIATTR_PARAM_CBANK
	.align		4
        /*0b00*/ 	.byte	0x04, 0x0a
        /*0b02*/ 	.short	(.L_55 - .L_54)
	.align		4
.L_54:
        /*0b04*/ 	.word	index@(.nv.constant0._ZN7cutlass13device_kernelINS_4gemm6kernel13GemmUniversalIN4cute5tupleIJiiiiEEENS1_10collective13CollectiveMmaINS1_35MainloopSm100TmaUmmaWarpSpecializedILi5ELi2ELi4ENS5_IJNS4_1CILi2EEESB_NSA_ILi1EEEEEEEENS5_IJNSA_ILi256EEENSA_ILi128EEENSA_ILi64EEEEEENS_6half_tENS5_IJlSC_lEEESJ_SK_NS4_8TiledMMAINS4_8MMA_AtomIJNS4_26SM100_MMA_F16BF16_2x1SM_SSISJ_SJ_fLi256ELi128ELNS4_4UMMA5MajorE0ELSP_0ELNSO_7ScaleInE0ELSQ_0EEEEEENS4_6LayoutINS5_IJSC_SC_SC_EEENS5_IJNSA_ILi0EEESV_SV_EEEEENS5_IJNS4_10UnderscoreESY_SY_EEEEENS4_28SM100_TMA_2SM_LOAD_MULTICASTENS4_14ComposedLayoutINS4_7SwizzleILi3ELi4ELi3EEENS4_18smem_ptr_flag_bitsILi16EEENST_INS5_IJNSA_ILi8EEESH_EEENS5_IJSH_SC_EEEEEEEvNS4_8identityENS4_18SM100_TMA_2SM_LOADES1B_vS1C_EENS_8epilogue10collective18CollectiveEpilogueINS1F_23Sm100TmaWarpSpecializedILi4ELi2ELi32ELb1ELb0EEEJNS5_IJSG_SG_SH_EEENS5_IJNST_ISG_SC_EENST_INSA_ILi32EEESC_EEEEESJ_SK_SJ_SK_NS1F_6fusion15FusionCallbacksIS1J_NS1P_17LinearCombinationISJ_fSJ_fLNS_15FloatRoundStyleE2EEES1K_S1O_JEEENS4_5SM1004TMEM4LOAD26SM100_TMEM_LOAD_32dp32b32xENS4_13SM90_TMA_LOADENS12_INS13_ILi2ELi4ELi3EEES16_NST_INS5_IJS17_S1M_EEENS5_IJS1M_SC_EEEEEEENS4_39AutoVectorizingCopyWithAssumedAlignmentILi128EEENS4_14SM90_TMA_STOREES24_S26_S26_EEEvvEEEEvNT_6ParamsE)
        /*0b08*/ 	.short	0x0380
        /*0b0a*/ 	.short	0x0800


	//----- nvinfo : EIATTR_SW_WAR
	.align		4
.L_55:
        /*0b0c*/ 	.byte	0x04, 0x36
        /*0b0e*/ 	.short	(.L_57 - .L_56)
.L_56:
        /*0b10*/ 	.word	0x00000008
.L_57:


//--------------------- .nv.callgraph             --------------------------
	.section	.nv.callgraph,"",@"SHT_CUDA_CALLGRAPH"
	.align	4
	.sectionentsize	8
	.align		4
        /*0000*/ 	.word	0x00000000
	.align		4
        /*0004*/ 	.word	0xffffffff
	.align		4
        /*0008*/ 	.word	index@(_ZN7cutlass13device_kernelINS_4gemm6kernel13GemmUniversalIN4cute5tupleIJiiiiEEENS1_10collective13CollectiveMmaINS1_35MainloopSm100TmaUmmaWarpSpecializedILi5ELi2ELi4ENS5_IJNS4_1CILi2EEESB_NSA_ILi1EEEEEEEENS5_IJNSA_ILi256EEENSA_ILi128EEENSA_ILi64EEEEEENS_6half_tENS5_IJlSC_lEEESJ_SK_NS4_8TiledMMAINS4_8MMA_AtomIJNS4_26SM100_MMA_F16BF16_2x1SM_SSISJ_SJ_fLi256ELi128ELNS4_4UMMA5MajorE0ELSP_0ELNSO_7ScaleInE0ELSQ_0EEEEEENS4_6LayoutINS5_IJSC_SC_SC_EEENS5_IJNSA_ILi0EEESV_SV_EEEEENS5_IJNS4_10UnderscoreESY_SY_EEEEENS4_28SM100_TMA_2SM_LOAD_MULTICASTENS4_14ComposedLayoutINS4_7SwizzleILi3ELi4ELi3EEENS4_18smem_ptr_flag_bitsILi16EEENST_INS5_IJNSA_ILi8EEESH_EEENS5_IJSH_SC_EEEEEEEvNS4_8identityENS4_18SM100_TMA_2SM_LOADES1B_vS1C_EENS_8epilogue10collective18CollectiveEpilogueINS1F_23Sm100TmaWarpSpecializedILi4ELi2ELi32ELb1ELb0EEEJNS5_IJSG_SG_SH_EEENS5_IJNST_ISG_SC_EENST_INSA_ILi32EEESC_EEEEESJ_SK_SJ_SK_NS1F_6fusion15FusionCallbacksIS1J_NS1P_17LinearCombinationISJ_fSJ_fLNS_15FloatRoundStyleE2EEES1K_S1O_JEEENS4_5SM1004TMEM4LOAD26SM100_TMEM_LOAD_32dp32b32xENS4_13SM90_TMA_LOADENS12_INS13_ILi2ELi4ELi3EEES16_NST_INS5_IJS17_S1M_EEENS5_IJS1M_SC_EEEEEEENS4_39AutoVectorizingCopyWithAssumedAlignmentILi128EEENS4_14SM90_TMA_STOREES24_S26_S26_EEEvvEEEEvNT_6ParamsE)
	.align		4
        /*000c*/ 	.word	index@(__assertfail)
	.align		4
        /*0010*/ 	.word	0x00000000
	.align		4
        /*0014*/ 	.word	0xfffffffe
	.align		4
        /*0018*/ 	.word	0x00000000
	.align		4
        /*001c*/ 	.word	0xfffffffd
	.align		4
        /*0020*/ 	.word	0x00000000
	.align		4
        /*0024*/ 	.word	0xfffffffc


//--------------------- .nv.constant4             --------------------------
	.section	.nv.constant4,"a",@progbits
	.align	8
	.align		8
.nv.constant4:
        /*0000*/ 	.dword	__assertfail
	.align		8
        /*0008*/ 	.dword	__unnamed_1
	.align		8
        /*0010*/ 	.dword	__unnamed_2
	.align		8
        /*0018*/ 	.dword	_ZN39_INTERNAL_e80d5a2d_4_k_cu_da39eba6_70854cuda3std3__45__cpo5beginE
	.align		8
        /*0020*/ 	.dword	_ZN39_INTERNAL_e80d5a2d_4_k_cu_da39eba6_70854cuda3std3__45__cpo3endE
	.align		8
        /*0028*/ 	.dword	_ZN39_INTERNAL_e80d5a2d_4_k_cu_da39eba6_70854cuda3std3__45__cpo6cbeginE
	.align		8
        /*0030*/ 	.dword	_ZN39_INTERNAL_e80d5a2d_4_k_cu_da39eba6_70854cuda3std3__45__cpo4cendE
	.align		8
        /*0038*/ 	.dword	_ZN39_INTERNAL_e80d5a2d_4_k_cu_da39eba6_70854cuda3std3__441_GLOBAL__N__e80d5a2d_4_k_cu_da39eba6_70856ignoreE
	.align		8
        /*0040*/ 	.dword	_ZN39_INTERNAL_e80d5a2d_4_k_cu_da39eba6_70854cuda3std3__419piecewise_constructE
	.align		8
        /*0048*/ 	.dword	_ZN39_INTERNAL_e80d5a2d_4_k_cu_da39eba6_70854cuda3std3__48in_placeE
	.align		8
        /*0050*/ 	.dword	_ZN39_INTERNAL_e80d5a2d_4_k_cu_da39eba6_70854cuda3std6ranges3__45__cpo4swapE
	.align		8
        /*0058*/ 	.dword	_ZN39_INTERNAL_e80d5a2d_4_k_cu_da39eba6_70854cuda3std6ranges3__45__cpo9iter_moveE
	.align		8
        /*0060*/ 	.dword	_ZN39_INTERNAL_e80d5a2d_4_k_cu_da39eba6_70854cute7productE
	.align		8
        /*0068*/ 	.dword	_ZN39_INTERNAL_e80d5a2d_4_k_cu_da39eba6_70854cute1_E
	.align		8
        /*0070*/ 	.dword	$str$25
	.align		8
        /*0078*/ 	.dword	$str$26
	.align		8
        /*0080*/ 	.dword	$str$27
	.align		8
        /*0088*/ 	.dword	$str$28


//--------------------- .text._ZN7cutlass13device_kernelINS_4gemm6kernel13GemmUniversalIN4cute5tupleIJiiiiEEENS1_10collective13CollectiveMmaINS1_35MainloopSm100TmaUmmaWarpSpecializedILi5ELi2ELi4ENS5_IJNS4_1CILi2EEESB_NSA_ILi1EEEEEEEENS5_IJNSA_ILi256EEENSA_ILi128EEENSA_ILi64EEEEEENS_6half_tENS5_IJlSC_lEEESJ_SK_NS4_8TiledMMAINS4_8MMA_AtomIJNS4_26SM100_MMA_F16BF16_2x1SM_SSISJ_SJ_fLi256ELi128ELNS4_4UMMA5MajorE0ELSP_0ELNSO_7ScaleInE0ELSQ_0EEEEEENS4_6LayoutINS5_IJSC_SC_SC_EEENS5_IJNSA_ILi0EEESV_SV_EEEEENS5_IJNS4_10UnderscoreESY_SY_EEEEENS4_28SM100_TMA_2SM_LOAD_MULTICASTENS4_14ComposedLayoutINS4_7SwizzleILi3ELi4ELi3EEENS4_18smem_ptr_flag_bitsILi16EEENST_INS5_IJNSA_ILi8EEESH_EEENS5_IJSH_SC_EEEEEEEvNS4_8identityENS4_18SM100_TMA_2SM_LOADES1B_vS1C_EENS_8epilogue10collective18CollectiveEpilogueINS1F_23Sm100TmaWarpSpecializedILi4ELi2ELi32ELb1ELb0EEEJNS5_IJSG_SG_SH_EEENS5_IJNST_ISG_SC_EENST_INSA_ILi32EEESC_EEEEESJ_SK_SJ_SK_NS1F_6fusion15FusionCallbacksIS1J_NS1P_17LinearCombinationISJ_fSJ_fLNS_15FloatRoundStyleE2EEES1K_S1O_JEEENS4_5SM1004TMEM4LOAD26SM100_TMEM_LOAD_32dp32b32xENS4_13SM90_TMA_LOADENS12_INS13_ILi2ELi4ELi3EEES16_NST_INS5_IJS17_S1M_EEENS5_IJS1M_SC_EEEEEEENS4_39AutoVectorizingCopyWithAssumedAlignmentILi128EEENS4_14SM90_TMA_STOREES24_S26_S26_EEEvvEEEEvNT_6ParamsE --------------------------
	.section	.text._ZN7cutlass13device_kernelINS_4gemm6kernel13GemmUniversalIN4cute5tupleIJiiiiEEENS1_10collective13CollectiveMmaINS1_35MainloopSm100TmaUmmaWarpSpecializedILi5ELi2ELi4ENS5_IJNS4_1CILi2EEESB_NSA_ILi1EEEEEEEENS5_IJNSA_ILi256EEENSA_ILi128EEENSA_ILi64EEEEEENS_6half_tENS5_IJlSC_lEEESJ_SK_NS4_8TiledMMAINS4_8MMA_AtomIJNS4_26SM100_MMA_F16BF16_2x1SM_SSISJ_SJ_fLi256ELi128ELNS4_4UMMA5MajorE0ELSP_0ELNSO_7ScaleInE0ELSQ_0EEEEEENS4_6LayoutINS5_IJSC_SC_SC_EEENS5_IJNSA_ILi0EEESV_SV_EEEEENS5_IJNS4_10UnderscoreESY_SY_EEEEENS4_28SM100_TMA_2SM_LOAD_MULTICASTENS4_14ComposedLayoutINS4_7SwizzleILi3ELi4ELi3EEENS4_18smem_ptr_flag_bitsILi16EEENST_INS5_IJNSA_ILi8EEESH_EEENS5_IJSH_SC_EEEEEEEvNS4_8identityENS4_18SM100_TMA_2SM_LOADES1B_vS1C_EENS_8epilogue10collective18CollectiveEpilogueINS1F_23Sm100TmaWarpSpecializedILi4ELi2ELi32ELb1ELb0EEEJNS5_IJSG_SG_SH_EEENS5_IJNST_ISG_SC_EENST_INSA_ILi32EEESC_EEEEESJ_SK_SJ_SK_NS1F_6fusion15FusionCallbacksIS1J_NS1P_17LinearCombinationISJ_fSJ_fLNS_15FloatRoundStyleE2EEES1K_S1O_JEEENS4_5SM1004TMEM4LOAD26SM100_TMEM_LOAD_32dp32b32xENS4_13SM90_TMA_LOADENS12_INS13_ILi2ELi4ELi3EEES16_NST_INS5_IJS17_S1M_EEENS5_IJS1M_SC_EEEEEEENS4_39AutoVectorizingCopyWithAssumedAlignmentILi128EEENS4_14SM90_TMA_STOREES24_S26_S26_EEEvvEEEEvNT_6ParamsE,"ax",@progbits
	.align	128
.text._ZN7cutlass13device_kernelINS_4gemm6kernel13GemmUniversalIN4cute5tupleIJiiiiEEENS1_10collective13CollectiveMmaINS1_35MainloopSm100TmaUmmaWarpSpecializedILi5ELi2ELi4ENS5_IJNS4_1CILi2EEESB_NSA_ILi1EEEEEEEENS5_IJNSA_ILi256EEENSA_ILi128EEENSA_ILi64EEEEEENS_6half_tENS5_IJlSC_lEEESJ_SK_NS4_8TiledMMAINS4_8MMA_AtomIJNS4_26SM100_MMA_F16BF16_2x1SM_SSISJ_SJ_fLi256ELi128ELNS4_4UMMA5MajorE0ELSP_0ELNSO_7ScaleInE0ELSQ_0EEEEEENS4_6LayoutINS5_IJSC_SC_SC_EEENS5_IJNSA_ILi0EEESV_SV_EEEEENS5_IJNS4_10UnderscoreESY_SY_EEEEENS4_28SM100_TMA_2SM_LOAD_MULTICASTENS4_14ComposedLayoutINS4_7SwizzleILi3ELi4ELi3EEENS4_18smem_ptr_flag_bitsILi16EEENST_INS5_IJNSA_ILi8EEESH_EEENS5_IJSH_SC_EEEEEEEvNS4_8identityENS4_18SM100_TMA_2SM_LOADES1B_vS1C_EENS_8epilogue10collective18CollectiveEpilogueINS1F_23Sm100TmaWarpSpecializedILi4ELi2ELi32ELb1ELb0EEEJNS5_IJSG_SG_SH_EEENS5_IJNST_ISG_SC_EENST_INSA_ILi32EEESC_EEEEESJ_SK_SJ_SK_NS1F_6fusion15FusionCallbacksIS1J_NS1P_17LinearCombinationISJ_fSJ_fLNS_15FloatRoundStyleE2EEES1K_S1O_JEEENS4_5SM1004TMEM4LOAD26SM100_TMEM_LOAD_32dp32b32xENS4_13SM90_TMA_LOADENS12_INS13_ILi2ELi4ELi3EEES16_NST_INS5_IJS17_S1M_EEENS5_IJS1M_SC_EEEEEEENS4_39AutoVectorizingCopyWithAssumedAlignmentILi128EEENS4_14SM90_TMA_STOREES24_S26_S26_EEEvvEEEEvNT_6ParamsE:
        .type           _ZN7cutlass13device_kernelINS_4gemm6kernel13GemmUniversalIN4cute5tupleIJiiiiEEENS1_10collective13CollectiveMmaINS1_35MainloopSm100TmaUmmaWarpSpecializedILi5ELi2ELi4ENS5_IJNS4_1CILi2EEESB_NSA_ILi1EEEEEEEENS5_IJNSA_ILi256EEENSA_ILi128EEENSA_ILi64EEEEEENS_6half_tENS5_IJlSC_lEEESJ_SK_NS4_8TiledMMAINS4_8MMA_AtomIJNS4_26SM100_MMA_F16BF16_2x1SM_SSISJ_SJ_fLi256ELi128ELNS4_4UMMA5MajorE0ELSP_0ELNSO_7ScaleInE0ELSQ_0EEEEEENS4_6LayoutINS5_IJSC_SC_SC_EEENS5_IJNSA_ILi0EEESV_SV_EEEEENS5_IJNS4_10UnderscoreESY_SY_EEEEENS4_28SM100_TMA_2SM_LOAD_MULTICASTENS4_14ComposedLayoutINS4_7SwizzleILi3ELi4ELi3EEENS4_18smem_ptr_flag_bitsILi16EEENST_INS5_IJNSA_ILi8EEESH_EEENS5_IJSH_SC_EEEEEEEvNS4_8identityENS4_18SM100_TMA_2SM_LOADES1B_vS1C_EENS_8epilogue10collective18CollectiveEpilogueINS1F_23Sm100TmaWarpSpecializedILi4ELi2ELi32ELb1ELb0EEEJNS5_IJSG_SG_SH_EEENS5_IJNST_ISG_SC_EENST_INSA_ILi32EEESC_EEEEESJ_SK_SJ_SK_NS1F_6fusion15FusionCallbacksIS1J_NS1P_17LinearCombinationISJ_fSJ_fLNS_15FloatRoundStyleE2EEES1K_S1O_JEEENS4_5SM1004TMEM4LOAD26SM100_TMEM_LOAD_32dp32b32xENS4_13SM90_TMA_LOADENS12_INS13_ILi2ELi4ELi3EEES16_NST_INS5_IJS17_S1M_EEENS5_IJS1M_SC_EEEEEEENS4_39AutoVectorizingCopyWithAssumedAlignmentILi128EEENS4_14SM90_TMA_STOREES24_S26_S26_EEEvvEEEEvNT_6ParamsE,@function
        .size           _ZN7cutlass13device_kernelINS_4gemm6kernel13GemmUniversalIN4cute5tupleIJiiiiEEENS1_10collective13CollectiveMmaINS1_35MainloopSm100TmaUmmaWarpSpecializedILi5ELi2ELi4ENS5_IJNS4_1CILi2EEESB_NSA_ILi1EEEEEEEENS5_IJNSA_ILi256EEENSA_ILi128EEENSA_ILi64EEEEEENS_6half_tENS5_IJlSC_lEEESJ_SK_NS4_8TiledMMAINS4_8MMA_AtomIJNS4_26SM100_MMA_F16BF16_2x1SM_SSISJ_SJ_fLi256ELi128ELNS4_4UMMA5MajorE0ELSP_0ELNSO_7ScaleInE0ELSQ_0EEEEEENS4_6LayoutINS5_IJSC_SC_SC_EEENS5_IJNSA_ILi0EEESV_SV_EEEEENS5_IJNS4_10UnderscoreESY_SY_EEEEENS4_28SM100_TMA_2SM_LOAD_MULTICASTENS4_14ComposedLayoutINS4_7SwizzleILi3ELi4ELi3EEENS4_18smem_ptr_flag_bitsILi16EEENST_INS5_IJNSA_ILi8EEESH_EEENS5_IJSH_SC_EEEEEEEvNS4_8identityENS4_18SM100_TMA_2SM_LOADES1B_vS1C_EENS_8epilogue10collective18CollectiveEpilogueINS1F_23Sm100TmaWarpSpecializedILi4ELi2ELi32ELb1ELb0EEEJNS5_IJSG_SG_SH_EEENS5_IJNST_ISG_SC_EENST_INSA_ILi32EEESC_EEEEESJ_SK_SJ_SK_NS1F_6fusion15FusionCallbacksIS1J_NS1P_17LinearCombinationISJ_fSJ_fLNS_15FloatRoundStyleE2EEES1K_S1O_JEEENS4_5SM1004TMEM4LOAD26SM100_TMEM_LOAD_32dp32b32xENS4_13SM90_TMA_LOADENS12_INS13_ILi2ELi4ELi3EEES16_NST_INS5_IJS17_S1M_EEENS5_IJS1M_SC_EEEEEEENS4_39AutoVectorizingCopyWithAssumedAlignmentILi128EEENS4_14SM90_TMA_STOREES24_S26_S26_EEEvvEEEEvNT_6ParamsE,(.L_x_200 - _ZN7cutlass13device_kernelINS_4gemm6kernel13GemmUniversalIN4cute5tupleIJiiiiEEENS1_10collective13CollectiveMmaINS1_35MainloopSm100TmaUmmaWarpSpecializedILi5ELi2ELi4ENS5_IJNS4_1CILi2EEESB_NSA_ILi1EEEEEEEENS5_IJNSA_ILi256EEENSA_ILi128EEENSA_ILi64EEEEEENS_6half_tENS5_IJlSC_lEEESJ_SK_NS4_8TiledMMAINS4_8MMA_AtomIJNS4_26SM100_MMA_F16BF16_2x1SM_SSISJ_SJ_fLi256ELi128ELNS4_4UMMA5MajorE0ELSP_0ELNSO_7ScaleInE0ELSQ_0EEEEEENS4_6LayoutINS5_IJSC_SC_SC_EEENS5_IJNSA_ILi0EEESV_SV_EEEEENS5_IJNS4_10UnderscoreESY_SY_EEEEENS4_28SM100_TMA_2SM_LOAD_MULTICASTENS4_14ComposedLayoutINS4_7SwizzleILi3ELi4ELi3EEENS4_18smem_ptr_flag_bitsILi16EEENST_INS5_IJNSA_ILi8EEESH_EEENS5_IJSH_SC_EEEEEEEvNS4_8identityENS4_18SM100_TMA_2SM_LOADES1B_vS1C_EENS_8epilogue10collective18CollectiveEpilogueINS1F_23Sm100TmaWarpSpecializedILi4ELi2ELi32ELb1ELb0EEEJNS5_IJSG_SG_SH_EEENS5_IJNST_ISG_SC_EENST_INSA_ILi32EEESC_EEEEESJ_SK_SJ_SK_NS1F_6fusion15FusionCallbacksIS1J_NS1P_17LinearCombinationISJ_fSJ_fLNS_15FloatRoundStyleE2EEES1K_S1O_JEEENS4_5SM1004TMEM4LOAD26SM100_TMEM_LOAD_32dp32b32xENS4_13SM90_TMA_LOADENS12_INS13_ILi2ELi4ELi3EEES16_NST_INS5_IJS17_S1M_EEENS5_IJS1M_SC_EEEEEEENS4_39AutoVectorizingCopyWithAssumedAlignmentILi128EEENS4_14SM90_TMA_STOREES24_S26_S26_EEEvvEEEEvNT_6ParamsE)
        .other          _ZN7cutlass13device_kernelINS_4gemm6kernel13GemmUniversalIN4cute5tupleIJiiiiEEENS1_10collective13CollectiveMmaINS1_35MainloopSm100TmaUmmaWarpSpecializedILi5ELi2ELi4ENS5_IJNS4_1CILi2EEESB_NSA_ILi1EEEEEEEENS5_IJNSA_ILi256EEENSA_ILi128EEENSA_ILi64EEEEEENS_6half_tENS5_IJlSC_lEEESJ_SK_NS4_8TiledMMAINS4_8MMA_AtomIJNS4_26SM100_MMA_F16BF16_2x1SM_SSISJ_SJ_fLi256ELi128ELNS4_4UMMA5MajorE0ELSP_0ELNSO_7ScaleInE0ELSQ_0EEEEEENS4_6LayoutINS5_IJSC_SC_SC_EEENS5_IJNSA_ILi0EEESV_SV_EEEEENS5_IJNS4_10UnderscoreESY_SY_EEEEENS4_28SM100_TMA_2SM_LOAD_MULTICASTENS4_14ComposedLayoutINS4_7SwizzleILi3ELi4ELi3EEENS4_18smem_ptr_flag_bitsILi16EEENST_INS5_IJNSA_ILi8EEESH_EEENS5_IJSH_SC_EEEEEEEvNS4_8identityENS4_18SM100_TMA_2SM_LOADES1B_vS1C_EENS_8epilogue10collective18CollectiveEpilogueINS1F_23Sm100TmaWarpSpecializedILi4ELi2ELi32ELb1ELb0EEEJNS5_IJSG_SG_SH_EEENS5_IJNST_ISG_SC_EENST_INSA_ILi32EEESC_EEEEESJ_SK_SJ_SK_NS1F_6fusion15FusionCallbacksIS1J_NS1P_17LinearCombinationISJ_fSJ_fLNS_15FloatRoundStyleE2EEES1K_S1O_JEEENS4_5SM1004TMEM4LOAD26SM100_TMEM_LOAD_32dp32b32xENS4_13SM90_TMA_LOADENS12_INS13_ILi2ELi4ELi3EEES16_NST_INS5_IJS17_S1M_EEENS5_IJS1M_SC_EEEEEEENS4_39AutoVectorizingCopyWithAssumedAlignmentILi128EEENS4_14SM90_TMA_STOREES24_S26_S26_EEEvvEEEEvNT_6ParamsE,@"STO_CUDA_ENTRY STV_DEFAULT"
_ZN7cutlass13device_kernelINS_4gemm6kernel13GemmUniversalIN4cute5tupleIJiiiiEEENS1_10collective13CollectiveMmaINS1_35MainloopSm100TmaUmmaWarpSpecializedILi5ELi2ELi4ENS5_IJNS4_1CILi2EEESB_NSA_ILi1EEEEEEEENS5_IJNSA_ILi256EEENSA_ILi128EEENSA_ILi64EEEEEENS_6half_tENS5_IJlSC_lEEESJ_SK_NS4_8TiledMMAINS4_8MMA_AtomIJNS4_26SM100_MMA_F16BF16_2x1SM_SSISJ_SJ_fLi256ELi128ELNS4_4UMMA5MajorE0ELSP_0ELNSO_7ScaleInE0ELSQ_0EEEEEENS4_6LayoutINS5_IJSC_SC_SC_EEENS5_IJNSA_ILi0EEESV_SV_EEEEENS5_IJNS4_10UnderscoreESY_SY_EEEEENS4_28SM100_TMA_2SM_LOAD_MULTICASTENS4_14ComposedLayoutINS4_7SwizzleILi3ELi4ELi3EEENS4_18smem_ptr_flag_bitsILi16EEENST_INS5_IJNSA_ILi8EEESH_EEENS5_IJSH_SC_EEEEEEEvNS4_8identityENS4_18SM100_TMA_2SM_LOADES1B_vS1C_EENS_8epilogue10collective18CollectiveEpilogueINS1F_23Sm100TmaWarpSpecializedILi4ELi2ELi32ELb1ELb0EEEJNS5_IJSG_SG_SH_EEENS5_IJNST_ISG_SC_EENST_INSA_ILi32EEESC_EEEEESJ_SK_SJ_SK_NS1F_6fusion15FusionCallbacksIS1J_NS1P_17LinearCombinationISJ_fSJ_fLNS_15FloatRoundStyleE2EEES1K_S1O_JEEENS4_5SM1004TMEM4LOAD26SM100_TMEM_LOAD_32dp32b32xENS4_13SM90_TMA_LOADENS12_INS13_ILi2ELi4ELi3EEES16_NST_INS5_IJS17_S1M_EEENS5_IJS1M_SC_EEEEEEENS4_39AutoVectorizingCopyWithAssumedAlignmentILi128EEENS4_14SM90_TMA_STOREES24_S26_S26_EEEvvEEEEvNT_6ParamsE:
[----:B------:R-:W1:Y:S01]  /*0000*/  LDC R1, c[0x0][0x37c] ;  /* 0x0000df00ff017b82 */ /* 0x000e620000000800 */
[----:B------:R-:W2:Y:S01]  /*0010*/  S2R R95, SR_TID.X ;  /* 0x00000000005f7919 */ /* 0x000ea20000002100 */
[----:B------:R-:W3:Y:S06]  /*0020*/  LDCU.64 UR8, c[0x0][0x890] ;  /* 0x00011200ff0877ac */ /* 0x000eec0008000a00 */
[----:B------:R-:W4:Y:S01]  /*0030*/  S2UR UR4, SR_CgaCtaId ;  /* 0x00000000000479c3 */ /* 0x000f220000008800 */
[----:B------:R-:W-:Y:S02]  /*0040*/  PRMT R80, RZ, 0x7610, R80 ;  /* 0x00007610ff507816 */ /* 0x000fe40000000050 */
[----:B------:R-:W-:Y:S01]  /*0050*/  ELECT P1, URZ, PT ;  /* 0x0000000000ff782f */ /* 0x000fe20003820000 */
[----:B---3--:R-:W-:-:S04]  /*0060*/  UISETP.NE.U32.AND UP0, UPT, UR8, URZ, UPT ;  /* 0x000000ff0800728c */ /* 0x008fc8000bf05070 */
[----:B------:R-:W-:Y:S02]  /*0070*/  UISETP.NE.AND.EX UP0, UPT, UR9, URZ, UPT, UP0 ;  /* 0x000000ff0900728c */ /* 0x000fe4000bf05300 */
[----:B----4-:R-:W-:Y:S02]  /*0080*/  ULOP3.LUT UR46, UR4, 0x1, URZ, 0xc0, !UPT ;  /* 0x00000001042e7892 */ /* 0x010fe4000f8ec0ff */
[----:B------:R-:W-:Y:S01]  /*0090*/  ULOP3.LUT UR45, UR4, 0x1, URZ, 0x3c, !UPT ;  /* 0x00000001042d7892 */ /* 0x000fe2000f8e3cff */
[----:B--2---:R-:W-:-:S05]  /*00a0*/  SHF.R.U32.HI R81, RZ, 0x5, R95 ;  /* 0x00000005ff517819 */ /* 0x004fca000001165f */
[----:B------:R-:W2:Y:S02]  /*00b0*/  SHFL.IDX PT, R0, R81, RZ, 0x1f ;  /* 0x00001fff51007589 */ /* 0x000ea400000e0000 */
[----:B--2---:R-:W-:Y:S01]  /*00c0*/  R2UR UR13, R0 ;  /* 0x00000000000d72ca */ /* 0x004fe200000e0000 */
[----:B-1----:R-:W-:-:S14]  /*00d0*/  BRA.U UP0, `(.L_x_0) ;  /* 0x0000000100307547 */ /* 0x002fdc000b800000 */
[----:B------:R-:W1:Y:S02]  /*00e0*/  LDCU.64 UR4, c[0x0][0x888] ;  /* 0x00011100ff0477ac */ /* 0x000e640008000a00 */
[----:B-1----:R-:W-:-:S04]  /*00f0*/  UISETP.NE.U32.AND UP0, UPT, UR4, URZ, UPT ;  /* 0x000000ff0400728c */ /* 0x002fc8000bf05070 */
[----:B------:R-:W-:-:S09]  /*0100*/  UISETP.NE.AND.EX UP0, UPT, UR5, URZ, UPT, UP0 ;  /* 0x000000ff0500728c */ /* 0x000fd2000bf05300 */
[----:B------:R-:W-:Y:S05]  /*0110*/  BRA.U !UP0, `(.L_x_1) ;  /* 0x0000000108147547 */ /* 0x000fea000b800000 */
[----:B------:R-:W1:Y:S01]  /*0120*/  LDC.64 R2, c[0x0][0x888] ;  /* 0x00022200ff027b82 */ /* 0x000e620000000a00 */
[----:B------:R-:W1:Y:S02]  /*0130*/  LDCU.64 UR4, c[0x0][0x358] ;  /* 0x00006b00ff0477ac */ /* 0x000e640008000a00 */
[----:B-1----:R1:W5:Y:S01]  /*0140*/  LDG.E R41, desc[UR4][R2.64] ;  /* 0x0000000402297981 */ /* 0x002362000c1e1900 */
[----:B------:R-:W-:Y:S01]  /*0150*/  HFMA2 R80, -RZ, RZ, 0, 5.9604644775390625e-08 ;  /* 0x00000001ff507431 */ /* 0x000fe200000001ff */
[----:B------:R-:W-:Y:S05]  /*0160*/  BRA `(.L_x_0) ;  /* 0x00000000000c7947 */ /* 0x000fea0003800000 */
.L_x_1:
[----:B------:R-:W1:Y:S01]  /*0170*/  LDCU UR4, c[0x0][0x880] ;  /* 0x00011000ff0477ac */ /* 0x000e620008000800 */
[----:B------:R-:W-:Y:S01]  /*0180*/  HFMA2 R80, -RZ, RZ, 0, 5.9604644775390625e-08 ;  /* 0x00000001ff507431 */ /* 0x000fe200000001ff */
[----:B-1----:R-:W-:-:S07]  /*0190*/  MOV R41, UR4 ;  /* 0x0000000400297c02 */ /* 0x002fce0008000f00 */
.L_x_0:
[----:B------:R-:W2:Y:S02]  /*01a0*/  LDCU.64 UR4, c[0x0][0x8b0] ;  /* 0x00011600ff0477ac */ /* 0x000ea40008000a00 */
[----:B--2---:R-:W-:-:S04]  /*01b0*/  UISETP.NE.U32.AND UP0, UPT, UR4, URZ, UPT ;  /* 0x000000ff0400728c */ /* 0x004fc8000bf05070 */
[----:B------:R-:W-:-:S09]  /*01c0*/  UISETP.NE.AND.EX UP0, UPT, UR5, URZ, UPT, UP0 ;  /* 0x000000ff0500728c */ /* 0x000fd2000bf05300 */
[----:B------:R-:W-:Y:S05]  /*01d0*/  BRA.U UP0, `(.L_x_2) ;  /* 0x0000000100287547 */ /* 0x000fea000b800000 */
[----:B------:R-:W2:Y:S02]  /*01e0*/  LDCU.64 UR4, c[0x0][0x8a8] ;  /* 0x00011500ff0477ac */ /* 0x000ea40008000a00 */
[----:B--2---:R-:W-:-:S04]  /*01f0*/  UISETP.NE.U32.AND UP0, UPT, UR4, URZ, UPT ;  /* 0x000000ff0400728c */ /* 0x004fc8000bf05070 */
[----:B------:R-:W-:-:S09]  /*0200*/  UISETP.NE.AND.EX UP0, UPT, UR5, URZ, UPT, UP0 ;  /* 0x000000ff0500728c */ /* 0x000fd2000bf05300 */
[----:B------:R-:W-:Y:S05]  /*0210*/  BRA.U !UP0, `(.L_x_3) ;  /* 0x0000000108107547 */ /* 0x000fea000b800000 */
[----:B------:R-:W2:Y:S01]  /*0220*/  LDC.64 R38, c[0x0][0x8a8] ;  /* 0x00022a00ff267b82 */ /* 0x000ea20000000a00 */
[----:B------:R-:W2:Y:S02]  /*0230*/  LDCU.64 UR4, c[0x0][0x358] ;  /* 0x00006b00ff0477ac */ /* 0x000ea40008000a00 */
[----:B--2---:R2:W5:Y:S01]  /*0240*/  LDG.E R38, desc[UR4][R38.64] ;  /* 0x0000000426267981 */ /* 0x004562000c1e1900 */
[----:B------:R-:W-:Y:S05]  /*0250*/  BRA `(.L_x_2) ;  /* 0x0000000000087947 */ /* 0x000fea0003800000 */
.L_x_3:
[----:B------:R-:W2:Y:S02]  /*0260*/  LDCU UR4, c[0x0][0x8a0] ;  /* 0x00011400ff0477ac */ /* 0x000ea40008000800 */
[----:B--2---:R-:W-:Y:S02]  /*0270*/  MOV R38, UR4 ;  /* 0x0000000400267c02 */ /* 0x004fe40008000f00 */
.L_x_2:
[----:B------:R-:W-:Y:S01]  /*0280*/  IMAD.U32 R0, RZ, RZ, UR13 ;  /* 0x0000000dff007e24 */ /* 0x000fe2000f8e00ff */
[----:B------:R-:W-:Y:S04]  /*0290*/  BSSY.RECONVERGENT B0, `(.L_x_4) ;  /* 0x000000c000007945 */ /* 0x000fe80003800200 */
[C---:B------:R-:W-:Y:S02]  /*02a0*/  ISETP.NE.OR P2, PT, R0.reuse, 0x1, !P1 ;  /* 0x000000010000780c */ /* 0x040fe40004f45670 */
[----:B------:R-:W-:-:S11]  /*02b0*/  ISETP.NE.OR P0, PT, R0, 0x3, !P1 ;  /* 0x000000030000780c */ /* 0x000fd60004f05670 */
[----:B------:R-:W-:Y:S05]  /*02c0*/  @P2 BRA `(.L_x_5) ;  /* 0x0000000000202947 */ /* 0x000fea0003800000 */
[----:B------:R-:W3:Y:S02]  /*02d0*/  LDCU.64 UR4, c[0x0][0x348] ;  /* 0x00006900ff0477ac */ /* 0x000ee40008000a00 */
[----:B---3--:R-:W-:Y:S02]  /*02e0*/  UIADD3 UR6, UP1, UPT, UR4, 0x80, URZ ;  /* 0x0000008004067890 */ /* 0x008fe4000ff3e0ff */
[----:B------:R-:W-:Y:S02]  /*02f0*/  UIADD3 UR4, UP0, UPT, UR4, 0x180, URZ ;  /* 0x0000018004047890 */ /* 0x000fe4000ff1e0ff */
[----:B------:R-:W-:Y:S02]  /*0300*/  UIADD3.X UR7, UPT, UPT, URZ, UR5, URZ, UP1, !UPT ;  /* 0x00000005ff077290 */ /* 0x000fe40008ffe4ff */
[----:B------:R-:W-:-:S07]  /*0310*/  UIADD3.X UR5, UPT, UPT, URZ, UR5, URZ, UP0, !UPT ;  /* 0x00000005ff057290 */ /* 0x000fce00087fe4ff */
[----:B------:R3:W-:Y:S02]  /*0320*/  UTMACCTL.PF [UR6] ;  /* 0x00000000060079b9 */ /* 0x0007e40008040000 */
[----:B------:R3:W-:Y:S02]  /*0330*/  UTMACCTL.PF [UR4] ;  /* 0x00000000040079b9 */ /* 0x0007e40008040000 */
[----:B---3--:R-:W-:Y:S01]  /*0340*/  NOP ;  /* 0x0000000000007918 */ /* 0x008fe20000000000 */
.L_x_5:
[----:B------:R-:W-:Y:S05]  /*0350*/  BSYNC.RECONVERGENT B0 ;  /* 0x0000000000007941 */ /* 0x000fea0003800200 */
.L_x_4:
[----:B------:R-:W-:Y:S04]  /*0360*/  BSSY.RECONVERGENT B0, `(.L_x_6) ;  /* 0x000000a000007945 */ /* 0x000fe80003800200 */
        /* <DEDUP_REMOVED lines=9> */
.L_x_7:
[----:B------:R-:W-:Y:S05]  /*0400*/  BSYNC.RECONVERGENT B0 ;  /* 0x0000000000007941 */ /* 0x000fea0003800200 */
.L_x_6:
[----:B------:R-:W3:Y:S01]  /*0410*/  LDCU.64 UR4, c[0x0][0x888] ;  /* 0x00011100ff0477ac */ /* 0x000ee20008000a00 */
[----:B------:R-:W-:Y:S02]  /*0420*/  UISETP.EQ.U32.AND UP1, UPT, UR8, URZ, UPT ;  /* 0x000000ff0800728c */ /* 0x000fe4000bf22070 */
[----:B------:R-:W-:Y:S02]  /*0430*/  UPLOP3.LUT UP3, UPT, UPT, UPT, UPT, 0x80, 0x8 ;  /* 0x000000000008789c */ /* 0x000fe40003f6f070 */
[----:B---3--:R-:W-:-:S04]  /*0440*/  UISETP.NE.U32.AND UP0, UPT, UR4, URZ, UPT ;  /* 0x000000ff0400728c */ /* 0x008fc8000bf05070 */
[----:B------:R-:W-:-:S04]  /*0450*/  UISETP.NE.AND.EX UP0, UPT, UR5, URZ, UPT, UP0 ;  /* 0x000000ff0500728c */ /* 0x000fc8000bf05300 */
[----:B------:R-:W-:-:S04]  /*0460*/  UISETP.EQ.OR.EX UP2, UPT, UR9, URZ, !UP0, UP1 ;  /* 0x000000ff0900728c */ /* 0x000fc8000c742710 */
[----:B------:R-:W-:-:S06]  /*0470*/  UP2UR UR4, UPR, URZ, 0x4 ;  /* 0x00000004ff047883 */ /* 0x000fcc0008000000 */
[----:B------:R-:W-:Y:S01]  /*0480*/  MOV R84, UR4 ;  /* 0x0000000400547c02 */ /* 0x000fe20008000f00 */
[----:B------:R-:W-:Y:S06]  /*0490*/  BRA.U !UP2, `(.L_x_8) ;  /* 0x000000010a207547 */ /* 0x000fec000b800000 */
[----:B------:R-:W-:Y:S01]  /*04a0*/  UISETP.NE.U32.AND UP1, UPT, UR8, URZ, UPT ;  /* 0x000000ff0800728c */ /* 0x000fe2000bf25070 */
[----:B-----5:R-:W-:Y:S01]  /*04b0*/  FSETP.NEU.AND P0, PT, R41, RZ, PT ;  /* 0x000000ff2900720b */ /* 0x020fe20003f0d000 */
[----:B------:R-:W-:Y:S02]  /*04c0*/  USEL UR4, URZ, 0xffffffff, UP0 ;  /* 0xffffffffff047887 */ /* 0x000fe40008000000 */
[----:B------:R-:W-:-:S10]  /*04d0*/  UISETP.NE.AND.EX UP1, UPT, UR9, URZ, UPT, UP1 ;  /* 0x000000ff0900728c */ /* 0x000fd4000bf25310 */
[----:B------:R-:W-:Y:S01]  /*04e0*/  VOTEU.ANY UP0, P0 ;  /* 0x0000000000ff7886 */ /* 0x000fe20000000100 */
[----:B------:R-:W-:-:S04]  /*04f0*/  @!UP1 USEL UR4, URZ, 0xffffffff, UP0 ;  /* 0xffffffffff049887 */ /* 0x000fc80008000000 */
[----:B------:R-:W-:-:S04]  /*0500*/  ULOP3.LUT UR4, UR4, 0x1, URZ, 0xc0, !UPT ;  /* 0x0000000104047892 */ /* 0x000fc8000f8ec0ff */
[----:B------:R-:W-:-:S11]  /*0510*/  UISETP.NE.U32.AND UP3, UPT, UR4, 0x1, UPT ;  /* 0x000000010400788c */ /* 0x000fd6000bf65070 */
.L_x_8:
[----:B------:R-:W3:Y:S01]  /*0520*/  SHFL.IDX PT, R0, R81, RZ, 0x1f ;  /* 0x00001fff51007589 */ /* 0x000ee200000e0000 */
[----:B------:R-:W-:-:S04]  /*0530*/  UISETP.NE.AND UP0, UPT, UR13, 0x2, UPT ;  /* 0x000000020d00788c */ /* 0x000fc8000bf05270 */
[----:B------:R-:W-:Y:S02]  /*0540*/  UISETP.EQ.AND UP1, UPT, UR46, URZ, !UP0 ;  /* 0x000000ff2e00728c */ /* 0x000fe4000c722270 */
[----:B------:R-:W-:-:S04]  /*0550*/  USEL UR48, URZ, 0x1, UP0 ;  /* 0x00000001ff307887 */ /* 0x000fc80008000000 */
[----:B------:R-:W-:Y:S02]  /*0560*/  PLOP3.LUT P3, PT, P1, PT, UP1, 0x80, 0x8 ;  /* 0x000000000008781c */ /* 0x000fe40000f6f018 */
[----:B---3--:R-:W-:-:S13]  /*0570*/  ISETP.NE.AND P0, PT, R0, RZ, PT ;  /* 0x000000ff0000720c */ /* 0x008fda0003f05270 */
[----:B------:R-:W-:Y:S05]  /*0580*/  @P0 BRA `(.L_x_9) ;  /* 0x0000000000600947 */ /* 0x000fea0003800000 */
[----:B------:R-:W3:Y:S01]  /*0590*/  S2UR UR5, SR_CgaCtaId ;  /* 0x00000000000579c3 */ /* 0x000ee20000008800 */
[----:B------:R-:W-:Y:S01]  /*05a0*/  UMOV UR4, 0x400 ;  /* 0x0000040000047882 */ /* 0x000fe20000000000 */
[----:B------:R-:W-:Y:S01]  /*05b0*/  UMOV UR8, 0x1 ;  /* 0x0000000100087882 */ /* 0x000fe20000000000 */
[----:B------:R-:W-:Y:S01]  /*05c0*/  UMOV UR6, 0x2 ;  /* 0x0000000200067882 */ /* 0x000fe20000000000 */
[----:B------:R-:W-:-:S04]  /*05d0*/  UIADD3 UR8, UPT, UPT, -UR8, 0x100000, URZ ;  /* 0x0010000008087890 */ /* 0x000fc8000fffe1ff */
[----:B------:R-:W-:Y:S02]  /*05e0*/  USHF.L.U32 UR9, UR8, 0xb, URZ ;  /* 0x0000000b08097899 */ /* 0x000fe400080006ff */
[----:B------:R-:W-:Y:S02]  /*05f0*/  USHF.L.U32 UR8, UR8, 0x1, URZ ;  /* 0x0000000108087899 */ /* 0x000fe400080006ff */
[----:B------:R-:W-:-:S04]  /*0600*/  UIADD3 UR6, UPT, UPT, -UR6, 0x100000, URZ ;  /* 0x0010000006067890 */ /* 0x000fc8000fffe1ff */
[----:B------:R-:W-:Y:S02]  /*0610*/  USHF.L.U32 UR7, UR6, 0xb, URZ ;  /* 0x0000000b06077899 */ /* 0x000fe400080006ff */
[----:B------:R-:W-:Y:S01]  /*0620*/  USHF.L.U32 UR6, UR6, 0x1, URZ ;  /* 0x0000000106067899 */ /* 0x000fe200080006ff */
[----:B------:R-:W-:Y:S01]  /*0630*/  ELECT P0, URZ, PT ;  /* 0x0000000000ff782f */ /* 0x000fe20003800000 */
[----:B---3--:R-:W-:Y:S01]  /*0640*/  ULEA UR4, UR5, UR4, 0x18 ;  /* 0x0000000405047291 */ /* 0x008fe2000f8ec0ff */
[----:B------:R-:W3:Y:S11]  /*0650*/  FENCE.VIEW.ASYNC.S ;  /* 0x00000000000073c6 */ /* 0x000ef60000000000 */
[----:B---3--:R3:W4:Y:S01]  /*0660*/  SYNCS.EXCH.64 URZ, [UR4], UR8 ;  /* 0x0000000804ff75b2 */ /* 0x0087220008000100 */
[----:B------:R3:W1:Y:S01]  /*0670*/  SYNCS.EXCH.64 URZ, [UR4+0x28], UR6 ;  /* 0x0000280604ff75b2 */ /* 0x0006620008000100 */
        /* <DEDUP_REMOVED lines=8> */
[----:B------:R-:W-:Y:S01]  /*0700*/  NOP ;  /* 0x0000000000007918 */ /* 0x000fe20000000000 */
.L_x_9:
[----:B------:R-:W2:Y:S01]  /*0710*/  SHFL.IDX PT, R0, R81, RZ, 0x1f ;  /* 0x00001fff51007589 */ /* 0x000ea200000e0000 */
[----:B------:R-:W-:Y:S01]  /*0720*/  NOP ;  /* 0x0000000000007918 */ /* 0x000fe20000000000 */
[----:B--2---:R-:W-:-:S13]  /*0730*/  ISETP.NE.AND P0, PT, R0, 0x1, PT ;  /* 0x000000010000780c */ /* 0x004fda0003f05270 */
[----:B------:R-:W-:Y:S05]  /*0740*/  @P0 BRA `(.L_x_10) ;  /* 0x0000000000580947 */ /* 0x000fea0003800000 */
[----:B------:R-:W2:Y:S01]  /*0750*/  S2UR UR5, SR_CgaCtaId ;  /* 0x00000000000579c3 */ /* 0x000ea20000008800 */
[----:B---3--:R-:W-:Y:S01]  /*0760*/  UMOV UR4, 0x400 ;  /* 0x0000040000047882 */ /* 0x008fe20000000000 */
        /* <DEDUP_REMOVED lines=9> */
[----:B--2---:R-:W-:Y:S01]  /*0800*/  ULEA UR4, UR5, UR4, 0x18 ;  /* 0x0000000405047291 */ /* 0x004fe2000f8ec0ff */
[----:B------:R-:W2:Y:S11]  /*0810*/  FENCE.VIEW.ASYNC.S ;  /* 0x00000000000073c6 */ /* 0x000eb60000000000 */
[----:B--2---:R2:W3:Y:S01]  /*0820*/  SYNCS.EXCH.64 URZ, [UR4+0x50], UR8 ;  /* 0x0000500804ff75b2 */ /* 0x0044e20008000100 */
        /* <DEDUP_REMOVED lines=8> */
.L_x_10:
[----:B------:R-:W4:Y:S01]  /*08b0*/  SHFL.IDX PT, R0, R81, RZ, 0x1f ;  /* 0x00001fff51007589 */ /* 0x000f2200000e0000 */
[----:B------:R-:W-:Y:S01]  /*08c0*/  NOP ;  /* 0x0000000000007918 */ /* 0x000fe20000000000 */
[----:B----4-:R-:W-:-:S13]  /*08d0*/  ISETP.NE.AND P0, PT, R0, 0x3, PT ;  /* 0x000000030000780c */ /* 0x010fda0003f05270 */
[----:B------:R-:W-:Y:S05]  /*08e0*/  @P0 BRA `(.L_x_11) ;  /* 0x0000000000300947 */ /* 0x000fea0003800000 */
[----:B--23--:R-:W2:Y:S01]  /*08f0*/  S2UR UR6, SR_CgaCtaId ;  /* 0x00000000000679c3 */ /* 0x00cea20000008800 */
[----:B------:R-:W-:Y:S01]  /*0900*/  UMOV UR4, 0x400 ;  /* 0x0000040000047882 */ /* 0x000fe20000000000 */
[----:B------:R-:W-:Y:S01]  /*0910*/  UMOV UR5, 0x20 ;  /* 0x0000002000057882 */ /* 0x000fe20000000000 */
[----:B------:R-:W-:Y:S01]  /*0920*/  ELECT P0, URZ, PT ;  /* 0x0000000000ff782f */ /* 0x000fe20003800000 */
[----:B--2---:R-:W-:Y:S02]  /*0930*/  ULEA UR6, UR6, UR4, 0x18 ;  /* 0x0000000406067291 */ /* 0x004fe4000f8ec0ff */
[----:B------:R-:W-:-:S04]  /*0940*/  UIADD3 UR4, UPT, UPT, -UR5, 0x100000, URZ ;  /* 0x0010000005047890 */ /* 0x000fc8000fffe1ff */
[----:B------:R-:W-:Y:S02]  /*0950*/  USHF.L.U32 UR5, UR4, 0xb, URZ ;  /* 0x0000000b04057899 */ /* 0x000fe400080006ff */
[----:B------:R-:W-:Y:S01]  /*0960*/  USHF.L.U32 UR4, UR4, 0x1, URZ ;  /* 0x0000000104047899 */ /* 0x000fe200080006ff */
[----:B------:R-:W2:Y:S11]  /*0970*/  FENCE.VIEW.ASYNC.S ;  /* 0x00000000000073c6 */ /* 0x000eb60000000000 */
[----:B--2---:R4:W2:Y:S01]  /*0980*/  SYNCS.EXCH.64 URZ, [UR6+0x90], UR4 ;  /* 0x0000900406ff75b2 */ /* 0x0048a20008000100 */
[----:B------:R4:W3:Y:S02]  /*0990*/  SYNCS.EXCH.64 URZ, [UR6+0x98], UR4 ;  /* 0x0000980406ff75b2 */ /* 0x0008e40008000100 */
[----:B----4-:R-:W-:Y:S01]  /*09a0*/  NOP ;  /* 0x0000000000007918 */ /* 0x010fe20000000000 */
.L_x_11:
[----:B------:R-:W4:Y:S01]  /*09b0*/  SHFL.IDX PT, R0, R81, RZ, 0x1f ;  /* 0x00001fff51007589 */ /* 0x000f2200000e0000 */
[----:B------:R-:W-:Y:S01]  /*09c0*/  NOP ;  /* 0x0000000000007918 */ /* 0x000fe20000000000 */
[----:B----4-:R-:W-:-:S13]  /*09d0*/  ISETP.NE.AND P0, PT, R0, 0x4, PT ;  /* 0x000000040000780c */ /* 0x010fda0003f05270 */
[----:B------:R-:W-:Y:S05]  /*09e0*/  @P0 BRA `(.L_x_12) ;  /* 0x00000000004c0947 */ /* 0x000fea0003800000 */
[----:B------:R-:W4:Y:S01]  /*09f0*/  S2UR UR5, SR_CgaCtaId ;  /* 0x00000000000579c3 */ /* 0x000f220000008800 */
[----:B--23--:R-:W-:Y:S01]  /*0a00*/  UMOV UR4, 0x3a0 ;  /* 0x000003a000047882 */ /* 0x00cfe20000000000 */
[----:B------:R-:W-:Y:S01]  /*0a10*/  UMOV UR6, 0x400 ;  /* 0x0000040000067882 */ /* 0x000fe20000000000 */
[----:B------:R-:W-:Y:S01]  /*0a20*/  USEL UR4, UR4, 0x320, UP3 ;  /* 0x0000032004047887 */ /* 0x000fe20009800000 */
[----:B------:R-:W-:Y:S01]  /*0a30*/  UMOV UR8, 0x1 ;  /* 0x0000000100087882 */ /* 0x000fe20000000000 */
[----:B------:R-:W-:Y:S01]  /*0a40*/  ELECT P0, URZ, PT ;  /* 0x0000000000ff782f */ /* 0x000fe20003800000 */
[----:B------:R-:W-:-:S04]  /*0a50*/  UIADD3 UR8, UPT, UPT, -UR8, 0x100000, URZ ;  /* 0x0010000008087890 */ /* 0x000fc8000fffe1ff */
[----:B------:R-:W-:Y:S02]  /*0a60*/  USHF.L.U32 UR9, UR8, 0xb, URZ ;  /* 0x0000000b08097899 */ /* 0x000fe400080006ff */
[----:B------:R-:W-:Y:S02]  /*0a70*/  USHF.L.U32 UR8, UR8, 0x1, URZ ;  /* 0x0000000108087899 */ /* 0x000fe400080006ff */
[----:B----4-:R-:W-:Y:S02]  /*0a80*/  ULEA UR6, UR5, UR6, 0x18 ;  /* 0x0000000605067291 */ /* 0x010fe4000f8ec0ff */
[----:B------:R-:W-:-:S04]  /*0a90*/  UIADD3 UR4, UPT, UPT, -UR4, 0x100000, URZ ;  /* 0x0010000004047890 */ /* 0x000fc8000fffe1ff */
[----:B------:R-:W-:Y:S02]  /*0aa0*/  USHF.L.U32 UR5, UR4, 0xb, URZ ;  /* 0x0000000b04057899 */ /* 0x000fe400080006ff */
[----:B------:R-:W-:Y:S01]  /*0ab0*/  USHF.L.U32 UR4, UR4, 0x1, URZ ;  /* 0x0000000104047899 */ /* 0x000fe200080006ff */
[----:B------:R-:W2:Y:S03]  /*0ac0*/  FENCE.VIEW.ASYNC.S ;  /* 0x00000000000073c6 */ /* 0x000ea60000000000 */
[----:B--2---:R4:W2:Y:S08]  /*0ad0*/  SYNCS.EXCH.64 URZ, [UR6+0xa0], UR8 ;  /* 0x0000a00806ff75b2 */ /* 0x0048b00008000100 */
[----:B------:R4:W3:Y:S01]  /*0ae0*/  SYNCS.EXCH.64 URZ, [UR6+0xb0], UR4 ;  /* 0x0000b00406ff75b2 */ /* 0x0008e20008000100 */
[----:B------:R4:W1:Y:S01]  /*0af0*/  SYNCS.EXCH.64 URZ, [UR6+0xa8], UR8 ;  /* 0x0000a80806ff75b2 */ /* 0x0008620008000100 */
[----:B------:R4:W1:Y:S02]  /*0b00*/  SYNCS.EXCH.64 URZ, [UR6+0xb8], UR4 ;  /* 0x0000b80406ff75b2 */ /* 0x0008640008000100 */
[----:B----4-:R-:W-:Y:S01]  /*0b10*/  NOP ;  /* 0x0000000000007918 */ /* 0x010fe20000000000 */
.L_x_12:
[----:B------:R-:W4:Y:S01]  /*0b20*/  SHFL.IDX PT, R0, R81, RZ, 0x1f ;  /* 0x00001fff51007589 */ /* 0x000f2200000e0000 */
[----:B------:R-:W-:Y:S01]  /*0b30*/  NOP ;  /* 0x0000000000007918 */ /* 0x000fe20000000000 */
[----:B----4-:R-:W-:-:S13]  /*0b40*/  ISETP.NE.AND P0, PT, R0, 0x5, PT ;  /* 0x000000050000780c */ /* 0x010fda0003f05270 */
[----:B------:R-:W-:Y:S05]  /*0b50*/  @P0 BRA `(.L_x_13) ;  /* 0x0000000000580947 */ /* 0x000fea0003800000 */
[----:B------:R-:W4:Y:S01]  /*0b60*/  S2UR UR5, SR_CgaCtaId ;  /* 0x00000000000579c3 */ /* 0x000f220000008800 */
[----:B--23--:R-:W-:Y:S01]  /*0b70*/  UMOV UR4, 0x400 ;  /* 0x0000040000047882 */ /* 0x00cfe20000000000 */
        /* <DEDUP_REMOVED lines=9> */
[----:B----4-:R-:W-:Y:S01]  /*0c10*/  ULEA UR4, UR5, UR4, 0x18 ;  /* 0x0000000405047291 */ /* 0x010fe2000f8ec0ff */
[----:B------:R-:W2:Y:S11]  /*0c20*/  FENCE.VIEW.ASYNC.S ;  /* 0x00000000000073c6 */ /* 0x000eb60000000000 */
[----:B--2---:R4:W2:Y:S01]  /*0c30*/  SYNCS.EXCH.64 URZ, [UR4+0xc0], UR6 ;  /* 0x0000c00604ff75b2 */ /* 0x0048a20008000100 */
[----:B------:R4:W3:Y:S01]  /*0c40*/  SYNCS.EXCH.64 URZ, [UR4+0xe0], UR8 ;  /* 0x0000e00804ff75b2 */ /* 0x0008e20008000100 */
[----:B------:R4:W1:Y:S01]  /*0c50*/  SYNCS.EXCH.64 URZ, [UR4+0xc8], UR6 ;  /* 0x0000c80604ff75b2 */ /* 0x0008620008000100 */
[----:B------:R4:W1:Y:S01]  /*0c60*/  SYNCS.EXCH.64 URZ, [UR4+0xe8], UR8 ;  /* 0x0000e80804ff75b2 */ /* 0x0008620008000100 */
[----:B------:R4:W1:Y:S01]  /*0c70*/  SYNCS.EXCH.64 URZ, [UR4+0xd0], UR6 ;  /* 0x0000d00604ff75b2 */ /* 0x0008620008000100 */
[----:B------:R4:W1:Y:S01]  /*0c80*/  SYNCS.EXCH.64 URZ, [UR4+0xf0], UR8 ;  /* 0x0000f00804ff75b2 */ /* 0x0008620008000100 */
[----:B------:R4:W1:Y:S01]  /*0c90*/  SYNCS.EXCH.64 URZ, [UR4+0xd8], UR6 ;  /* 0x0000d80604ff75b2 */ /* 0x0008620008000100 */
[----:B------:R4:W1:Y:S02]  /*0ca0*/  SYNCS.EXCH.64 URZ, [UR4+0xf8], UR8 ;  /* 0x0000f80804ff75b2 */ /* 0x0008640008000100 */
[----:B----4-:R-:W-:Y:S01]  /*0cb0*/  NOP ;  /* 0x0000000000007918 */ /* 0x010fe20000000000 */
.L_x_13:
[----:B------:R-:W4:Y:S01]  /*0cc0*/  SHFL.IDX PT, R0, R81, RZ, 0x1f ;  /* 0x00001fff51007589 */ /* 0x000f2200000e0000 */
[----:B------:R-:W-:Y:S01]  /*0cd0*/  ISETP.NE.OR P1, PT, RZ, UR13, !P1 ;  /* 0x0000000dff007c0c */ /* 0x000fe2000cf25670 */
[----:B------:R-:W-:Y:S01]  /*0ce0*/  NOP ;  /* 0x0000000000007918 */ /* 0x000fe20000000000 */
[----:B----4-:R-:W-:-:S13]  /*0cf0*/  ISETP.NE.AND P0, PT, R0, 0x3, PT ;  /* 0x000000030000780c */ /* 0x010fda0003f05270 */
[----:B------:R-:W-:Y:S05]  /*0d00*/  @P0 BRA `(.L_x_14) ;  /* 0x0000000000380947 */ /* 0x000fea0003800000 */
[----:B------:R-:W4:Y:S01]  /*0d10*/  S2UR UR5, SR_CgaCtaId ;  /* 0x00000000000579c3 */ /* 0x000f220000008800 */
[----:B--23--:R-:W-:Y:S01]  /*0d20*/  UMOV UR4, 0x400 ;  /* 0x0000040000047882 */ /* 0x00cfe20000000000 */
[----:B------:R-:W-:Y:S01]  /*0d30*/  UMOV UR6, 0x20 ;  /* 0x0000002000067882 */ /* 0x000fe20000000000 */
[----:B------:R-:W-:Y:S01]  /*0d40*/  ELECT P0, URZ, PT ;  /* 0x0000000000ff782f */ /* 0x000fe20003800000 */
[----:B------:R-:W-:-:S04]  /*0d50*/  UIADD3 UR6, UPT, UPT, -UR6, 0x100000, URZ ;  /* 0x0010000006067890 */ /* 0x000fc8000fffe1ff */
[----:B------:R-:W-:Y:S02]  /*0d60*/  USHF.L.U32 UR7, UR6, 0xb, URZ ;  /* 0x0000000b06077899 */ /* 0x000fe400080006ff */
[----:B------:R-:W-:Y:S02]  /*0d70*/  USHF.L.U32 UR6, UR6, 0x1, URZ ;  /* 0x0000000106067899 */ /* 0x000fe400080006ff */
[----:B----4-:R-:W-:Y:S01]  /*0d80*/  ULEA UR4, UR5, UR4, 0x18 ;  /* 0x0000000405047291 */ /* 0x010fe2000f8ec0ff */
[----:B------:R-:W2:Y:S11]  /*0d90*/  FENCE.VIEW.ASYNC.S ;  /* 0x00000000000073c6 */ /* 0x000eb60000000000 */
[----:B--2---:R4:W2:Y:S01]  /*0da0*/  SYNCS.EXCH.64 URZ, [UR4+0x100], UR6 ;  /* 0x0001000604ff75b2 */ /* 0x0048a20008000100 */
[----:B------:R4:W3:Y:S01]  /*0db0*/  SYNCS.EXCH.64 URZ, [UR4+0x110], UR6 ;  /* 0x0001100604ff75b2 */ /* 0x0008e20008000100 */
[----:B------:R4:W1:Y:S01]  /*0dc0*/  SYNCS.EXCH.64 URZ, [UR4+0x108], UR6 ;  /* 0x0001080604ff75b2 */ /* 0x0008620008000100 */
[----:B------:R4:W1:Y:S02]  /*0dd0*/  SYNCS.EXCH.64 URZ, [UR4+0x118], UR6 ;  /* 0x0001180604ff75b2 */ /* 0x0008640008000100 */
[----:B----4-:R-:W-:Y:S01]  /*0de0*/  NOP ;  /* 0x0000000000007918 */ /* 0x010fe20000000000 */
.L_x_14:
[----:B--23--:R-:W2:Y:S01]  /*0df0*/  S2UR UR7, SR_CgaCtaId ;  /* 0x00000000000779c3 */ /* 0x00cea20000008800 */
[----:B------:R-:W-:Y:S01]  /*0e00*/  VOTEU.ALL UP0, P1 ;  /* 0x0000000000ff7886 */ /* 0x000fe20000800000 */
[----:B------:R-:W-:Y:S01]  /*0e10*/  UMOV UR4, 0x20 ;  /* 0x0000002000047882 */ /* 0x000fe20000000000 */
[----:B------:R-:W-:Y:S01]  /*0e20*/  NOP ;  /* 0x0000000000007918 */ /* 0x000fe20000000000 */
[----:B-1----:R-:W-:Y:S01]  /*0e30*/  LOP3.LUT R3, R95, 0x1f, RZ, 0xc0, !PT ;  /* 0x0000001f5f037812 */ /* 0x002fe200078ec0ff */
[----:B------:R-:W-:Y:S01]  /*0e40*/  UISETP.NE.AND UP4, UPT, UR13, URZ, UPT ;  /* 0x000000ff0d00728c */ /* 0x000fe2000bf85270 */
[----:B------:R-:W-:Y:S01]  /*0e50*/  @!UP0 UMOV UR6, 0x400 ;  /* 0x0000040000068882 */ /* 0x000fe20000000000 */
[----:B------:R-:W-:-:S04]  /*0e60*/  @!UP0 UIADD3 UR4, UPT, UPT, -UR4, 0x100000, URZ ;  /* 0x0010000004048890 */ /* 0x000fc8000fffe1ff */
[----:B------:R-:W-:Y:S02]  /*0e70*/  @!UP0 USHF.L.U32 UR5, UR4, 0xb, URZ ;  /* 0x0000000b04058899 */ /* 0x000fe400080006ff */
[----:B------:R-:W-:Y:S02]  /*0e80*/  @!UP0 USHF.L.U32 UR4, UR4, 0x1, URZ ;  /* 0x0000000104048899 */ /* 0x000fe400080006ff */
[----:B--2---:R-:W-:Y:S01]  /*0e90*/  @!UP0 ULEA UR6, UR7, UR6, 0x18 ;  /* 0x0000000607068291 */ /* 0x004fe2000f8ec0ff */
[----:B------:R-:W1:Y:S01]  /*0ea0*/  LDCU UR7, c[0x0][0x36c] ;  /* 0x00006d80ff0777ac */ /* 0x000e620008000800 */
[----:B------:R-:W-:Y:S01]  /*0eb0*/  VOTEU.ALL UP0, P1 ;  /* 0x0000000000ff7886 */ /* 0x000fe20000800000 */
[----:B------:R-:W2:Y:S09]  /*0ec0*/  FENCE.VIEW.ASYNC.S ;  /* 0x00000000000073c6 */ /* 0x000eb20000000000 */
[----:B--2---:R2:W3:Y:S01]  /*0ed0*/  @!UP0 SYNCS.EXCH.64 URZ, [UR6+0x120], UR4 ;  /* 0x0001200406ff85b2 */ /* 0x0044e20008000100 */
[----:B-1----:R-:W-:-:S09]  /*0ee0*/  UISETP.EQ.U32.AND UP5, UPT, UR7, 0x1, UPT ;  /* 0x000000010700788c */ /* 0x002fd2000bfa2070 */
[----:B--2---:R-:W-:Y:S05]  /*0ef0*/  BRA.U !UP5, `(.L_x_15) ;  /* 0x000000010d087547 */ /* 0x004fea000b800000 */
[----:B---3--:R-:W-:Y:S01]  /*0f00*/  UCGABAR_ARV ;  /* 0x00000000000079c7 */ /* 0x008fe20008000000 */
[----:B------:R-:W-:Y:S05]  /*0f10*/  BRA `(.L_x_16) ;  /* 0x0000000000047947 */ /* 0x000fea0003800000 */
.L_x_15:
[----:B---3--:R-:W-:Y:S01]  /*0f20*/  NOP ;  /* 0x0000000000007918 */ /* 0x008fe20000000000 */
.L_x_16:
[----:B------:R-:W1:Y:S01]  /*0f30*/  S2UR UR21, SR_CTAID.X ;  /* 0x00000000001579c3 */ /* 0x000e620000002500 */
[----:B------:R-:W-:-:S05]  /*0f40*/  CS2R.32 R83, SR_CgaSize ;  /* 0x0000000000537805 */ /* 0x000fca0000008a00 */
[----:B------:R-:W-:-:S05]  /*0f50*/  IMAD R83, R83, -0xa0, RZ ;  /* 0xffffff6053537824 */ /* 0x000fca00078e02ff */
[----:B------:R-:W-:-:S14]  /*0f60*/  R2UR UR5, R83 ;  /* 0x00000000530572ca */ /* 0x000fdc00000e0000 */
[----:B------:R-:W2:Y:S01]  /*0f70*/  LDCU UR5, c[0x0][UR5+0x2b0] ;  /* 0x00005600050577ac */ /* 0x000ea20008000800 */
[----:B------:R-:W-:-:S05]  /*0f80*/  CS2R.32 R83, SR_CgaSize ;  /* 0x0000000000537805 */ /* 0x000fca0000008a00 */
[----:B------:R-:W-:-:S05]  /*0f90*/  IMAD R83, R83, -0xa0, RZ ;  /* 0xffffff6053537824 */ /* 0x000fca00078e02ff */
[----:B------:R-:W-:-:S14]  /*0fa0*/  R2UR UR4, R83 ;  /* 0x00000000530472ca */ /* 0x000fdc00000e0000 */
[----:B------:R-:W3:Y:S01]  /*0fb0*/  LDCU UR4, c[0x0][UR4+0x2b4] ;  /* 0x00005680040477ac */ /* 0x000ee20008000800 */
[----:B------:R-:W4:Y:S01]  /*0fc0*/  S2UR UR7, SR_CTAID.Y ;  /* 0x00000000000779c3 */ /* 0x000f220000002600 */
[----:B------:R-:W-:-:S05]  /*0fd0*/  CS2R.32 R83, SR_CgaSize ;  /* 0x0000000000537805 */ /* 0x000fca0000008a00 */
[----:B------:R-:W-:-:S05]  /*0fe0*/  IMAD R83, R83, -0xa0, RZ ;  /* 0xffffff6053537824 */ /* 0x000fca00078e02ff */
[----:B------:R-:W-:-:S14]  /*0ff0*/  R2UR UR8, R83 ;  /* 0x00000000530872ca */ /* 0x000fdc00000e0000 */
[----:B------:R-:W3:Y:S01]  /*1000*/  LDCU UR8, c[0x0][UR8+0x2a0] ;  /* 0x00005400080877ac */ /* 0x000ee20008000800 */
[----:B------:R-:W-:-:S05]  /*1010*/  CS2R.32 R83, SR_CgaSize ;  /* 0x0000000000537805 */ /* 0x000fca0000008a00 */
[----:B------:R-:W-:-:S05]  /*1020*/  IMAD R83, R83, -0xa0, RZ ;  /* 0xffffff6053537824 */ /* 0x000fca00078e02ff */
[----:B------:R-:W-:-:S14]  /*1030*/  R2UR UR9, R83 ;  /* 0x00000000530972ca */ /* 0x000fdc00000e0000 */
[----:B------:R-:W3:Y:S01]  /*1040*/  LDCU UR9, c[0x0][UR9+0x2a4] ;  /* 0x00005480090977ac */ /* 0x000ee20008000800 */
[----:B------:R-:W3:Y:S01]  /*1050*/  S2UR UR10, SR_CgaCtaId ;  /* 0x00000000000a79c3 */ /* 0x000ee20000008800 */
[----:B------:R-:W-:Y:S01]  /*1060*/  UISETP.GT.U32.AND UP0, UPT, UR46, 0xffff, UPT ;  /* 0x0000ffff2e00788c */ /* 0x000fe2000bf04070 */
[----:B------:R-:W3:Y:S01]  /*1070*/  LDCU UR18, c[0x0][0xb24] ;  /* 0x00016480ff1277ac */ /* 0x000ee20008000800 */
[----:B------:R-:W-:Y:S01]  /*1080*/  UMOV UR29, 0x5 ;  /* 0x00000005001d7882 */ /* 0x000fe20000000000 */
[----:B-1----:R-:W-:-:S04]  /*1090*/  I2FP.F32.U32 R2, UR21 ;  /* 0x0000001500027c45 */ /* 0x002fc80008201000 */
[----:B------:R-:W1:Y:S01]  /*10a0*/  S2UR UR36, SR_CTAID.Z ;  /* 0x00000000002479c3 */ /* 0x000e620000002700 */
[----:B------:R-:W1:Y:S01]  /*10b0*/  LDCU UR42, c[0x0][0xb24] ;  /* 0x00016480ff2a77ac */ /* 0x000e620008000800 */
[----:B--2---:R-:W-:Y:S01]  /*10c0*/  FMUL R2, R2, UR5 ;  /* 0x0000000502027c20 */ /* 0x004fe20008400000 */
[----:B------:R-:W-:Y:S01]  /*10d0*/  USEL UR5, UR46, 0xffff, !UP0 ;  /* 0x0000ffff2e057887 */ /* 0x000fe2000c000000 */
[----:B----4-:R-:W-:Y:S01]  /*10e0*/  I2FP.F32.U32 R0, UR7 ;  /* 0x0000000700007c45 */ /* 0x010fe20008201000 */
[----:B------:R-:W2:Y:S03]  /*10f0*/  LDCU UR23, c[0x0][0xb30] ;  /* 0x00016600ff1777ac */ /* 0x000ea60008000800 */
[----:B------:R-:W4:Y:S01]  /*1100*/  F2I.U32.TRUNC.NTZ R2, R2 ;  /* 0x0000000200027305 */ /* 0x000f22000020f000 */
[----:B---3--:R-:W-:Y:S01]  /*1110*/  FMUL R0, R0, UR4 ;  /* 0x0000000400007c20 */ /* 0x008fe20008400000 */
[----:B------:R-:W-:-:S02]  /*1120*/  ULOP3.LUT UR19, UR5, 0xffff, URZ, 0xc0, !UPT ;  /* 0x0000ffff05137892 */ /* 0x000fc4000f8ec0ff */
[----:B------:R-:W-:Y:S02]  /*1130*/  USHF.L.U32 UR28, UR10, 0xb, URZ ;  /* 0x0000000b0a1c7899 */ /* 0x000fe400080006ff */
[----:B------:R-:W-:Y:S02]  /*1140*/  UISETP.GE.AND UP2, UPT, UR18, 0x1, UPT ;  /* 0x000000011200788c */ /* 0x000fe4000bf46270 */
[----:B------:R-:W3:Y:S01]  /*1150*/  F2I.U32.TRUNC.NTZ R0, R0 ;  /* 0x0000000000007305 */ /* 0x000ee2000020f000 */
[----:B------:R-:W-:Y:S01]  /*1160*/  UMOV UR20, UR7 ;  /* 0x0000000700147c82 */ /* 0x000fe20008000000 */
[----:B------:R-:W-:Y:S01]  /*1170*/  UMOV UR16, UR21 ;  /* 0x0000001500107c82 */ /* 0x000fe20008000000 */
[----:B----4-:R-:W-:Y:S02]  /*1180*/  R2UR UR4, R2 ;  /* 0x00000000020472ca */ /* 0x010fe400000e0000 */
[----:B------:R-:W-:Y:S02]  /*1190*/  PRMT R2, RZ, 0x7610, R2 ;  /* 0x00007610ff027816 */ /* 0x000fe40000000002 */
[----:B---3--:R-:W-:-:S02]  /*11a0*/  R2UR UR6, R0 ;  /* 0x00000000000672ca */ /* 0x008fc400000e0000 */
[----:B------:R-:W-:-:S07]  /*11b0*/  PRMT R0, RZ, 0x7610, R0 ;  /* 0x00007610ff007816 */ /* 0x000fce0000000000 */
[----:B------:R-:W-:-:S04]  /*11c0*/  UIADD3 UR5, UPT, UPT, -UR4, URZ, URZ ;  /* 0x000000ff04057290 */ /* 0x000fc8000fffe1ff */
[----:B------:R-:W-:Y:S02]  /*11d0*/  UIMAD UR5, UR8, UR5, UR21 ;  /* 0x00000005080572a4 */ /* 0x000fe4000f8e0215 */
[----:B------:R-:W-:-:S04]  /*11e0*/  UIADD3 UR4, UPT, UPT, -UR6, URZ, URZ ;  /* 0x000000ff06047290 */ /* 0x000fc8000fffe1ff */
[----:B------:R-:W-:Y:S01]  /*11f0*/  IMAD.U32 R83, RZ, RZ, UR5 ;  /* 0x00000005ff537e24 */ /* 0x000fe2000f8e00ff */
[----:B------:R-:W-:-:S06]  /*1200*/  UIMAD UR4, UR9, UR4, UR7 ;  /* 0x00000004090472a4 */ /* 0x000fcc000f8e0207 */
[----:B------:R-:W-:Y:S01]  /*1210*/  IMAD.U32 R82, RZ, RZ, UR4 ;  /* 0x00000004ff527e24 */ /* 0x000fe2000f8e00ff */
[----:B-12---:R-:W-:Y:S06]  /*1220*/  BRA.U UP4, `(.L_x_17) ;  /* 0x0000000104447547 */ /* 0x006fec000b800000 */
[----:B------:R-:W-:Y:S02]  /*1230*/  R2UR UR4, R83 ;  /* 0x00000000530472ca */ /* 0x000fe400000e0000 */
[----:B------:R-:W-:-:S11]  /*1240*/  R2UR UR8, R82 ;  /* 0x00000000520872ca */ /* 0x000fd600000e0000 */
[----:B------:R-:W-:Y:S02]  /*1250*/  UISETP.GT.U32.AND UP0, UPT, UR4, 0x1, UPT ;  /* 0x000000010400788c */ /* 0x000fe4000bf04070 */
[----:B------:R-:W-:Y:S02]  /*1260*/  ULOP3.LUT UR4, UR4, 0xfffffffe, URZ, 0xc0, !UPT ;  /* 0xfffffffe04047892 */ /* 0x000fe4000f8ec0ff */
[----:B------:R-:W-:Y:S02]  /*1270*/  UISETP.NE.AND UP1, UPT, UR8, URZ, UP0 ;  /* 0x000000ff0800728c */ /* 0x000fe40008725270 */
[----:B------:R-:W-:Y:S02]  /*1280*/  UISETP.NE.AND UP0, UPT, UR8, 0x1, UP0 ;  /* 0x000000010800788c */ /* 0x000fe40008705270 */
[----:B------:R-:W-:Y:S02]  /*1290*/  USEL UR7, URZ, 0x1, UP1 ;  /* 0x00000001ff077887 */ /* 0x000fe40008800000 */
[----:B------:R-:W-:-:S02]  /*12a0*/  USEL UR6, URZ, 0x4, UP0 ;  /* 0x00000004ff067887 */ /* 0x000fc40008000000 */
[----:B------:R-:W-:Y:S02]  /*12b0*/  USEL UR5, URZ, 0x2, UP1 ;  /* 0x00000002ff057887 */ /* 0x000fe40008800000 */
[----:B------:R-:W-:Y:S02]  /*12c0*/  ULEA UR4, UR8, UR4, 0x1 ;  /* 0x0000000408047291 */ /* 0x000fe4000f8e08ff */
[----:B------:R-:W-:Y:S02]  /*12d0*/  USEL UR8, URZ, 0x8, UP0 ;  /* 0x00000008ff087887 */ /* 0x000fe40008000000 */
[----:B------:R-:W-:-:S03]  /*12e0*/  UIADD3 UR5, UPT, UPT, UR5, UR6, UR7 ;  /* 0x0000000605057290 */ /* 0x000fc6000fffe007 */
[----:B------:R-:W-:Y:S01]  /*12f0*/  UMOV UR6, 0x3 ;  /* 0x0000000300067882 */ /* 0x000fe20000000000 */
[----:B------:R-:W-:Y:S02]  /*1300*/  UIADD3 UR5, UPT, UPT, UR5, UR8, URZ ;  /* 0x0000000805057290 */ /* 0x000fe4000fffe0ff */
[----:B------:R-:W-:-:S04]  /*1310*/  USHF.L.U32 UR4, UR6, UR4, URZ ;  /* 0x0000000406047299 */ /* 0x000fc800080006ff */
[----:B------:R-:W-:Y:S02]  /*1320*/  IMAD.U32 R2, RZ, RZ, UR5 ;  /* 0x00000005ff027e24 */ /* 0x000fe4000f8e00ff */
[----:B------:R-:W-:Y:S02]  /*1330*/  IMAD.U32 R0, RZ, RZ, UR4 ;  /* 0x00000004ff007e24 */ /* 0x000fe4000f8e00ff */
.L_x_17:
[----:B------:R-:W-:Y:S05]  /*1340*/  BRA.U !UP2, `(.L_x_18) ;  /* 0x000000010ad07547 */ /* 0x000fea000b800000 */
[----:B------:R-:W1:Y:S01]  /*1350*/  LDCU.128 UR24, c[0x0][0xb10] ;  /* 0x00016200ff1877ac */ /* 0x000e620008000c00 */
[----:B------:R-:W2:Y:S01]  /*1360*/  LDCU UR12, c[0x0][0x370] ;  /* 0x00006e00ff0c77ac */ /* 0x000ea20008000800 */
[----:B------:R-:W3:Y:S01]  /*1370*/  LDCU UR5, c[0x0][0x374] ;  /* 0x00006e80ff0577ac */ /* 0x000ee20008000800 */
[----:B------:R-:W4:Y:S01]  /*1380*/  LDCU UR22, c[0x0][0xb0c] ;  /* 0x00016180ff1677ac */ /* 0x000f220008000800 */
[----:B------:R-:W4:Y:S01]  /*1390*/  LDCU UR4, c[0x0][0xb20] ;  /* 0x00016400ff0477ac */ /* 0x000f220008000800 */
[----:B------:R-:W4:Y:S01]  /*13a0*/  LDCU.64 UR16, c[0x0][0xb28] ;  /* 0x00016500ff1077ac */ /* 0x000f220008000a00 */
[----:B-1----:R-:W-:Y:S02]  /*13b0*/  UISETP.NE.AND UP0, UPT, UR26, 0x1, UPT ;  /* 0x000000011a00788c */ /* 0x002fe4000bf05270 */
[----:B---3--:R-:W-:Y:S02]  /*13c0*/  UIMAD.WIDE.U32 UR6, UR5, UR27, URZ ;  /* 0x0000001b050672a5 */ /* 0x008fe4000f8e00ff */
[----:B--2---:R-:W-:-:S02]  /*13d0*/  UIMAD.WIDE.U32 UR8, UR12, UR24, URZ ;  /* 0x000000180c0872a5 */ /* 0x004fc4000f8e00ff */
[----:B----4-:R-:W-:Y:S02]  /*13e0*/  UISETP.NE.AND UP1, UPT, UR22, 0x1, UPT ;  /* 0x000000011600788c */ /* 0x010fe4000bf25270 */
[----:B------:R-:W-:Y:S01]  /*13f0*/  UISETP.NE.AND UP2, UPT, UR18, 0x1, UPT ;  /* 0x000000011200788c */ /* 0x000fe2000bf45270 */
[----:B------:R-:W-:Y:S02]  /*1400*/  UMOV UR6, UR7 ;  /* 0x0000000700067c82 */ /* 0x000fe40008000000 */
[----:B------:R-:W-:Y:S01]  /*1410*/  UMOV UR8, UR9 ;  /* 0x0000000900087c82 */ /* 0x000fe20008000000 */
[----:B------:R-:W-:Y:S02]  /*1420*/  @UP0 USHF.R.U32.HI UR5, URZ, UR4, UR6 ;  /* 0x00000004ff050299 */ /* 0x000fe40008011606 */
[----:B------:R-:W-:Y:S02]  /*1430*/  UIMAD.WIDE.U32 UR14, UR20, UR27, URZ ;  /* 0x0000001b140e72a5 */ /* 0x000fe4000f8e00ff */
[----:B------:R-:W-:-:S02]  /*1440*/  UIMAD.WIDE.U32 UR6, UR5, UR16, URZ ;  /* 0x00000010050672a5 */ /* 0x000fc4000f8e00ff */
[----:B------:R-:W-:Y:S02]  /*1450*/  @UP1 USHF.R.U32.HI UR12, URZ, UR25, UR8 ;  /* 0x00000019ff0c1299 */ /* 0x000fe40008011608 */
[----:B------:R-:W-:Y:S02]  /*1460*/  UIMAD.WIDE.U32 UR10, UR21, UR24, URZ ;  /* 0x00000018150a72a5 */ /* 0x000fe4000f8e00ff */
[----:B------:R-:W-:Y:S01]  /*1470*/  UIMAD.WIDE.U32 UR8, UR12, UR16, URZ ;  /* 0x000000100c0872a5 */ /* 0x000fe2000f8e00ff */
[----:B------:R-:W-:Y:S01]  /*1480*/  UMOV UR14, UR15 ;  /* 0x0000000f000e7c82 */ /* 0x000fe20008000000 */
[----:B------:R-:W-:Y:S01]  /*1490*/  UMOV UR6, UR7 ;  /* 0x0000000700067c82 */ /* 0x000fe20008000000 */
[----:B------:R-:W-:Y:S02]  /*14a0*/  USHF.R.U32.HI UR14, URZ, UR4, UR14 ;  /* 0x00000004ff0e7299 */ /* 0x000fe4000801160e */
[----:B------:R-:W-:Y:S01]  /*14b0*/  @UP2 USHF.R.U32.HI UR5, URZ, UR17, UR6 ;  /* 0x00000011ff052299 */ /* 0x000fe20008011606 */
[----:B------:R-:W-:-:S02]  /*14c0*/  UMOV UR10, UR11 ;  /* 0x0000000b000a7c82 */ /* 0x000fc40008000000 */
[----:B------:R-:W-:Y:S01]  /*14d0*/  UMOV UR6, UR9 ;  /* 0x0000000900067c82 */ /* 0x000fe20008000000 */
[----:B------:R-:W-:Y:S02]  /*14e0*/  USHF.R.U32.HI UR10, URZ, UR25, UR10 ;  /* 0x00000019ff0a7299 */ /* 0x000fe4000801160a */
[----:B------:R-:W-:Y:S02]  /*14f0*/  @UP2 USHF.R.U32.HI UR12, URZ, UR17, UR6 ;  /* 0x00000011ff0c2299 */ /* 0x000fe40008011606 */
[----:B------:R-:W-:Y:S02]  /*1500*/  USEL UR4, UR20, UR14, !UP0 ;  /* 0x0000000e14047287 */ /* 0x000fe4000c000000 */
[----:B------:R-:W-:Y:S02]  /*1510*/  UIMAD UR6, UR5, UR18, URZ ;  /* 0x00000012050672a4 */ /* 0x000fe4000f8e02ff */
[----:B------:R-:W-:Y:S02]  /*1520*/  USEL UR5, UR21, UR10, !UP1 ;  /* 0x0000000a15057287 */ /* 0x000fe4000c800000 */
[----:B------:R-:W-:-:S02]  /*1530*/  UIMAD UR8, UR12, UR18, URZ ;  /* 0x000000120c0872a4 */ /* 0x000fc4000f8e02ff */
[----:B------:R-:W-:Y:S02]  /*1540*/  UISETP.GE.AND UP0, UPT, UR4, UR6, UPT ;  /* 0x000000060400728c */ /* 0x000fe4000bf06270 */
[----:B------:R-:W-:Y:S02]  /*1550*/  UIMAD.WIDE.U32 UR6, UR4, UR16, URZ ;  /* 0x00000010040672a5 */ /* 0x000fe4000f8e00ff */
[----:B------:R-:W-:Y:S02]  /*1560*/  UISETP.GE.OR UP0, UPT, UR5, UR8, UP0 ;  /* 0x000000080500728c */ /* 0x000fe40008706670 */
[----:B------:R-:W-:Y:S02]  /*1570*/  UIMAD.WIDE.U32 UR8, UR5, UR16, URZ ;  /* 0x00000010050872a5 */ /* 0x000fe4000f8e00ff */
[----:B------:R-:W-:Y:S02]  /*1580*/  USHF.R.U32.HI UR7, URZ, UR17, UR7 ;  /* 0x00000011ff077299 */ /* 0x000fe40008011607 */
[----:B------:R-:W-:-:S02]  /*1590*/  UIADD3 UR10, UPT, UPT, -UR4, URZ, URZ ;  /* 0x000000ff040a7290 */ /* 0x000fc4000fffe1ff */
[----:B------:R-:W-:Y:S02]  /*15a0*/  USEL UR7, UR4, UR7, !UP2 ;  /* 0x0000000704077287 */ /* 0x000fe4000d000000 */
[----:B------:R-:W-:Y:S01]  /*15b0*/  UIADD3 UR16, UPT, UPT, -UR5, URZ, URZ ;  /* 0x000000ff05107290 */ /* 0x000fe2000fffe1ff */
[----:B------:R-:W-:Y:S01]  /*15c0*/  @!UP0 UMOV UR6, UR9 ;  /* 0x0000000900068c82 */ /* 0x000fe20008000000 */
[----:B------:R-:W-:Y:S02]  /*15d0*/  UIADD3 UR8, UPT, UPT, -UR7, URZ, URZ ;  /* 0x000000ff07087290 */ /* 0x000fe4000fffe1ff */
[----:B------:R-:W-:Y:S02]  /*15e0*/  @!UP0 USHF.R.U32.HI UR6, URZ, UR17, UR6 ;  /* 0x00000011ff068299 */ /* 0x000fe40008011606 */
[----:B------:R-:W-:Y:S02]  /*15f0*/  UIMAD UR8, UR18, UR8, UR4 ;  /* 0x00000008120872a4 */ /* 0x000fe4000f8e0204 */
[----:B------:R-:W-:-:S02]  /*1600*/  @!UP0 USEL UR6, UR5, UR6, !UP2 ;  /* 0x0000000605068287 */ /* 0x000fc4000d000000 */
[----:B------:R-:W-:Y:S02]  /*1610*/  UIMAD UR20, UR26, UR10, UR20 ;  /* 0x0000000a1a1472a4 */ /* 0x000fe4000f8e0214 */
[----:B------:R-:W-:Y:S02]  /*1620*/  @!UP0 UIADD3 UR7, UPT, UPT, UR7, -UR6, URZ ;  /* 0x8000000607078290 */ /* 0x000fe4000fffe0ff */
[----:B------:R-:W-:Y:S02]  /*1630*/  @!UP0 UIMAD UR6, UR8, UR12, UR6 ;  /* 0x0000000c080682a4 */ /* 0x000fe4000f8e0206 */
[----:B------:R-:W-:Y:S02]  /*1640*/  @!UP0 UIMAD UR4, UR7, UR18, UR5 ;  /* 0x00000012070482a4 */ /* 0x000fe4000f8e0205 */
[----:B------:R-:W-:Y:S02]  /*1650*/  UIMAD UR16, UR22, UR16, UR21 ;  /* 0x00000010161072a4 */ /* 0x000fe4000f8e0215 */
[----:B------:R-:W-:Y:S01]  /*1660*/  UIMAD UR20, UR4, UR26, UR20 ;  /* 0x0000001a041472a4 */ /* 0x000fe2000f8e0214 */
[----:B------:R-:W-:-:S02]  /*1670*/  @!UP0 UMOV UR5, UR6 ;  /* 0x0000000600058c82 */ /* 0x000fc40008000000 */
[----:B------:R-:W-:-:S12]  /*1680*/  UIMAD UR16, UR5, UR22, UR16 ;  /* 0x00000016051072a4 */ /* 0x000fd8000f8e0210 */
.L_x_18:
[----:B------:R-:W-:Y:S02]  /*1690*/  UISETP.NE.AND UP1, UPT, UR23, 0x1, UPT ;  /* 0x000000011700788c */ /* 0x000fe4000bf25270 */
[----:B------:R-:W-:Y:S02]  /*16a0*/  UISETP.NE.AND UP0, UPT, UR13, 0x2, UPT ;  /* 0x000000020d00788c */ /* 0x000fe4000bf05270 */
[----:B------:R-:W-:Y:S02]  /*16b0*/  ULOP3.LUT UR28, UR28, 0x1000, URZ, 0xc0, !UPT ;  /* 0x000010001c1c7892 */ /* 0x000fe4000f8ec0ff */
[----:B------:R-:W-:-:S03]  /*16c0*/  USHF.L.U32 UR24, UR29, UR19, URZ ;  /* 0x000000131d187299 */ /* 0x000fc600080006ff */
[----:B------:R-:W-:Y:S09]  /*16d0*/  BRA.U UP1, `(.L_x_19) ;  /* 0x0000000101447547 */ /* 0x000ff2000b800000 */
[----:B------:R-:W1:Y:S01]  /*16e0*/  LDCU.128 UR8, c[0x0][0xb10] ;  /* 0x00016200ff0877ac */ /* 0x000e620008000c00 */
[----:B------:R-:W2:Y:S01]  /*16f0*/  LDCU UR12, c[0x0][0xb0c] ;  /* 0x00016180ff0c77ac */ /* 0x000ea20008000800 */
[----:B------:R-:W3:Y:S01]  /*1700*/  LDCU UR14, c[0x0][0xb20] ;  /* 0x00016400ff0e77ac */ /* 0x000ee20008000800 */
[----:B-1----:R-:W-:Y:S02]  /*1710*/  UIMAD.WIDE.U32 UR6, UR16, UR8, URZ ;  /* 0x00000008100672a5 */ /* 0x002fe4000f8e00ff */
[----:B------:R-:W-:Y:S02]  /*1720*/  UIMAD.WIDE.U32 UR4, UR20, UR11, URZ ;  /* 0x0000000b140472a5 */ /* 0x000fe4000f8e00ff */
[----:B--2---:R-:W-:Y:S02]  /*1730*/  UISETP.NE.AND UP2, UPT, UR12, 0x1, UPT ;  /* 0x000000010c00788c */ /* 0x004fe4000bf45270 */
[----:B------:R-:W-:Y:S01]  /*1740*/  UISETP.NE.AND UP1, UPT, UR10, 0x1, UPT ;  /* 0x000000010a00788c */ /* 0x000fe2000bf25270 */
[----:B------:R-:W-:-:S02]  /*1750*/  UMOV UR6, UR7 ;  /* 0x0000000700067c82 */ /* 0x000fc40008000000 */
[----:B------:R-:W-:Y:S01]  /*1760*/  UMOV UR4, UR5 ;  /* 0x0000000500047c82 */ /* 0x000fe20008000000 */
[----:B------:R-:W-:Y:S02]  /*1770*/  USHF.R.U32.HI UR6, URZ, UR9, UR6 ;  /* 0x00000009ff067299 */ /* 0x000fe40008011606 */
[----:B---3--:R-:W-:Y:S02]  /*1780*/  USHF.R.U32.HI UR4, URZ, UR14, UR4 ;  /* 0x0000000eff047299 */ /* 0x008fe40008011604 */
[----:B------:R-:W-:Y:S02]  /*1790*/  USEL UR5, UR16, UR6, !UP2 ;  /* 0x0000000610057287 */ /* 0x000fe4000d000000 */
[----:B------:R-:W-:-:S04]  /*17a0*/  USEL UR4, UR20, UR4, !UP1 ;  /* 0x0000000414047287 */ /* 0x000fc8000c800000 */
[----:B------:R-:W-:Y:S02]  /*17b0*/  UIADD3 UR6, UPT, UPT, -UR4, UR5, URZ ;  /* 0x0000000504067290 */ /* 0x000fe4000fffe1ff */
[----:B------:R-:W-:Y:S02]  /*17c0*/  UIADD3 UR4, UPT, UPT, UR4, -UR5, URZ ;  /* 0x8000000504047290 */ /* 0x000fe4000fffe0ff */
[----:B------:R-:W-:Y:S02]  /*17d0*/  UIMAD UR20, UR6, UR10, UR20 ;  /* 0x0000000a061472a4 */ /* 0x000fe4000f8e0214 */
[----:B------:R-:W-:-:S12]  /*17e0*/  UIMAD UR16, UR4, UR12, UR16 ;  /* 0x0000000c041072a4 */ /* 0x000fd8000f8e0210 */
.L_x_19:
[----:B------:R-:W-:Y:S05]  /*17f0*/  BRA.U !UP5, `(.L_x_20) ;  /* 0x000000010d0c7547 */ /* 0x000fea000b800000 */
[----:B------:R-:W-:Y:S01]  /*1800*/  UCGABAR_WAIT ;  /* 0x0000000000007dc7 */ /* 0x000fe20008000000 */
[----:B------:R-:W-:Y:S01]  /*1810*/  CCTL.IVALL ;  /* 0x00000000ff00798f */ /* 0x000fe20002000000 */
[----:B------:R-:W-:Y:S05]  /*1820*/  BRA `(.L_x_21) ;  /* 0x0000000000047947 */ /* 0x000fea0003800000 */
.L_x_20:
[----:B------:R-:W-:Y:S06]  /*1830*/  BAR.SYNC.DEFER_BLOCKING 0x0 ;  /* 0x0000000000007b1d */ /* 0x000fec0000010000 */
.L_x_21:
[----:B------:R-:W-:Y:S05]  /*1840*/  BRA.U UP0, `(.L_x_22) ;  /* 0x0000001500147547 */ /* 0x000fea000b800000 */
[----:B------:R-:W1:Y:S01]  /*1850*/  LDCU UR6, c[0x0][0x38c] ;  /* 0x00007180ff0677ac */ /* 0x000e620008000800 */
[----:B------:R-:W2:Y:S01]  /*1860*/  S2UR UR9, SR_CgaCtaId ;  /* 0x00000000000979c3 */ /* 0x000ea20000008800 */
[----:B------:R-:W-:Y:S01]  /*1870*/  PLOP3.LUT P1, PT, PT, PT, UP3, 0x80, 0x8 ;  /* 0x000000000008781c */ /* 0x000fe20003f2f038 */
[----:B------:R-:W-:Y:S01]  /*1880*/  IMAD.MOV.U32 R12, RZ, RZ, 0x1 ;  /* 0x00000001ff0c7424 */ /* 0x000fe200078e00ff */
[----:B------:R-:W-:Y:S01]  /*1890*/  UMOV UR8, 0x400 ;  /* 0x0000040000087882 */ /* 0x000fe20000000000 */
[----:B------:R-:W-:Y:S01]  /*18a0*/  UISETP.NE.AND UP1, UPT, UR13, URZ, UPT ;  /* 0x000000ff0d00728c */ /* 0x000fe2000bf25270 */
[----:B------:R-:W-:Y:S01]  /*18b0*/  ISETP.NE.AND P2, PT, R3, RZ, P3 ;  /* 0x000000ff0300720c */ /* 0x000fe20001f45270 */
[----:B------:R-:W-:Y:S01]  /*18c0*/  USHF.L.U32 UR7, UR21, 0x7, URZ ;  /* 0x0000000715077899 */ /* 0x000fe200080006ff */
[----:B------:R-:W-:Y:S01]  /*18d0*/  PLOP3.LUT P1, PT, P1, PT, PT, 0x8, 0x80 ;  /* 0x000000000080781c */ /* 0x000fe20000f2e170 */
[----:B------:R-:W-:Y:S01]  /*18e0*/  USHF.L.U32 UR46, UR21, 0x6, URZ ;  /* 0x00000006152e7899 */ /* 0x000fe200080006ff */
[----:B------:R-:W-:Y:S01]  /*18f0*/  CS2R R10, SRZ ;  /* 0x00000000000a7805 */ /* 0x000fe2000001ff00 */
[----:B------:R-:W-:Y:S01]  /*1900*/  IMAD.MOV.U32 R9, RZ, RZ, RZ ;  /* 0x000000ffff097224 */ /* 0x000fe200078e00ff */
[----:B------:R-:W3:Y:S01]  /*1910*/  LDCU UR39, c[0x0][0x370] ;  /* 0x00006e00ff2777ac */ /* 0x000ee20008000800 */
[----:B------:R-:W-:Y:S01]  /*1920*/  IMAD.MOV.U32 R8, RZ, RZ, 0x1 ;  /* 0x00000001ff087424 */ /* 0x000fe200078e00ff */
[----:B------:R-:W4:Y:S01]  /*1930*/  LDCU.64 UR26, c[0x0][0x348] ;  /* 0x00006900ff1a77ac */ /* 0x000f220008000a00 */
[----:B-1----:R-:W-:-:S02]  /*1940*/  UIADD3 UR5, UPT, UPT, UR6, 0x3f, URZ ;  /* 0x0000003f06057890 */ /* 0x002fc4000fffe0ff */
[----:B------:R-:W-:Y:S02]  /*1950*/  UIADD3 UR47, UPT, UPT, UR6, 0x7e, URZ ;  /* 0x0000007e062f7890 */ /* 0x000fe4000fffe0ff */
[----:B------:R-:W-:Y:S02]  /*1960*/  USHF.R.S32.HI UR4, URZ, 0x1f, UR5 ;  /* 0x0000001fff047899 */ /* 0x000fe40008011405 */
[----:B--2---:R-:W-:Y:S02]  /*1970*/  ULEA UR13, UR9, UR8, 0x18 ;  /* 0x00000008090d7291 */ /* 0x004fe4000f8ec0ff */
[----:B------:R-:W-:Y:S02]  /*1980*/  ULEA.HI UR4, UR4, UR5, URZ, 0x6 ;  /* 0x0000000504047291 */ /* 0x000fe4000f8f30ff */
[----:B------:R-:W-:Y:S02]  /*1990*/  ULOP3.LUT UR5, UR7, 0x80, URZ, 0xc0, !UPT ;  /* 0x0000008007057892 */ /* 0x000fe4000f8ec0ff */
[----:B------:R-:W-:-:S02]  /*19a0*/  USHF.R.S32.HI UR41, URZ, 0x6, UR4 ;  /* 0x00000006ff297899 */ /* 0x000fc40008011404 */
[----:B------:R-:W-:Y:S02]  /*19b0*/  UIADD3 UR4, UPT, UPT, UR6, -0x1, URZ ;  /* 0xffffffff06047890 */ /* 0x000fe4000fffe0ff */
[----:B------:R-:W-:Y:S02]  /*19c0*/  UISETP.LT.U32.AND UP0, UPT, UR41, 0x5, UPT ;  /* 0x000000052900788c */ /* 0x000fe4000bf01070 */
[----:B------:R-:W-:Y:S02]  /*19d0*/  UISETP.GE.U32.AND UP2, UPT, UR4, -0x7f, UPT ;  /* 0xffffff810400788c */ /* 0x000fe4000bf46070 */
[----:B------:R-:W-:Y:S02]  /*19e0*/  USEL UR40, UR41, 0x5, UP0 ;  /* 0x0000000529287887 */ /* 0x000fe40008000000 */
[----:B------:R-:W-:Y:S02]  /*19f0*/  ULEA UR30, UR28, UR13, 0x1 ;  /* 0x0000000d1c1e7291 */ /* 0x000fe4000f8e08ff */
[----:B------:R-:W-:Y:S01]  /*1a00*/  UIADD3 UR4, UPT, UPT, UR40, -0x1, URZ ;  /* 0xffffffff28047890 */ /* 0x000fe2000fffe0ff */
[----:B------:R-:W1:Y:S04]  /*1a10*/  LDCU UR38, c[0x0][0x374] ;  /* 0x00006e80ff2677ac */ /* 0x000e680008000800 */
[----:B------:R-:W-:-:S02]  /*1a20*/  @UP2 UIADD3 UR4, UPT, UPT, UR40, URZ, URZ ;  /* 0x000000ff28042290 */ /* 0x000fc4000fffe0ff */
[----:B------:R-:W-:Y:S02]  /*1a30*/  ULOP3.LUT UR46, UR46, 0x40, URZ, 0xc0, !UPT ;  /* 0x000000402e2e7892 */ /* 0x000fe4000f8ec0ff */
[----:B------:R-:W-:Y:S02]  /*1a40*/  USEL UR21, UR48, 0x2, UP1 ;  /* 0x0000000230157887 */ /* 0x000fe40008800000 */
[----:B------:R-:W-:Y:S02]  /*1a50*/  ULEA.HI UR45, UR28, UR5, URZ, 0x1a ;  /* 0x000000051c2d7291 */ /* 0x000fe4000f8fd0ff */
[----:B------:R-:W-:Y:S02]  /*1a60*/  UIADD3 UR30, UPT, UPT, UR30, 0x8400, URZ ;  /* 0x000084001e1e7890 */ /* 0x000fe4000fffe0ff */
[----:B------:R-:W-:Y:S02]  /*1a70*/  UIADD3 UR44, UPT, UPT, UR41, -UR40, URZ ;  /* 0x80000028292c7290 */ /* 0x000fe4000fffe0ff */
[----:B------:R-:W-:-:S02]  /*1a80*/  UIADD3 UR29, UPT, UPT, UR4, 0x1, URZ ;  /* 0x00000001041d7890 */ /* 0x000fc4000fffe0ff */
[----:B------:R-:W-:Y:S01]  /*1a90*/  UIADD3 UR43, UPT, UPT, -UR4, URZ, URZ ;  /* 0x000000ff042b7290 */ /* 0x000fe2000fffe1ff */
[----:B-1-34-:R-:W-:-:S11]  /*1aa0*/  UMOV UR6, URZ ;  /* 0x000000ff00067c82 */ /* 0x01afd60008000000 */
.L_x_42:
[----:B-1----:R-:W1:Y:S02]  /*1ab0*/  S2UR UR4, SR_CgaCtaId ;  /* 0x00000000000479c3 */ /* 0x002e640000008800 */
[----:B-1----:R-:W-:-:S09]  /*1ac0*/  UISETP.NE.AND UP0, UPT, UR4, URZ, UPT ;  /* 0x000000ff0400728c */ /* 0x002fd2000bf05270 */
[----:B------:R-:W-:Y:S05]  /*1ad0*/  BRA.U UP0, `(.L_x_23) ;  /* 0x0000000100287547 */ /* 0x000fea000b800000 */
[----:B------:R-:W-:Y:S02]  /*1ae0*/  LEA R0, R9, UR13, 0x3 ;  /* 0x0000000d09007c11 */ /* 0x000fe4000f8e18ff */
[----:B------:R-:W-:-:S04]  /*1af0*/  SHF.L.U32 R3, R8, 0x1f, RZ ;  /* 0x0000001f08037819 */ /* 0x000fc800000006ff */
[----:B------:R-:W1:Y:S02]  /*1b00*/  SYNCS.PHASECHK.TRANS64.TRYWAIT P0, [R0+URZ+0x110], R3 ;  /* 0x00011003000075a7 */ /* 0x000e6400080011ff */
[----:B-1----:R-:W-:Y:S05]  /*1b10*/  @!P0 BRA `(.L_x_24) ;  /* 0x0000008000248947 */ /* 0x002fea0003800000 */
.L_x_150:
[----:B------:R2:W-:Y:S01]  /*1b20*/  SYNCS.ARRIVE.TRANS64.A1T0 RZ, [R0+URZ+0x100], RZ ;  /* 0x000100ff00ff79a7 */ /* 0x0005e200081000ff */
[----:B------:R-:W-:-:S05]  /*1b30*/  VIADD R9, R9, 0x1 ;  /* 0x0000000109097836 */ /* 0x000fca0000000000 */
[----:B------:R-:W-:-:S04]  /*1b40*/  ISETP.NE.AND P0, PT, R9, 0x2, PT ;  /* 0x000000020900780c */ /* 0x000fc80003f05270 */
[----:B-1----:R-:W-:Y:S02]  /*1b50*/  SEL R3, RZ, 0x1, P0 ;  /* 0x00000001ff037807 */ /* 0x002fe40000000000 */
[----:B------:R-:W-:Y:S02]  /*1b60*/  SEL R9, R9, RZ, P0 ;  /* 0x000000ff09097207 */ /* 0x000fe40000000000 */
[----:B------:R-:W-:-:S07]  /*1b70*/  LOP3.LUT R8, R8, R3, RZ, 0x3c, !PT ;  /* 0x0000000308087212 */ /* 0x000fce00078e3cff */
.L_x_23:
[----:B------:R-:W-:Y:S01]  /*1b80*/  ULEA UR4, UR6, UR13, 0x3 ;  /* 0x0000000d06047291 */ /* 0x000fe2000f8e18ff */
[----:B--2---:R-:W-:Y:S01]  /*1b90*/  SHF.L.U32 R0, R12, 0x1f, RZ ;  /* 0x0000001f0c007819 */ /* 0x004fe200000006ff */
[----:B------:R-:W-:Y:S02]  /*1ba0*/  UISETP.GE.U32.AND UP0, UPT, UR47, 0x7f, UPT ;  /* 0x0000007f2f00788c */ /* 0x000fe4000bf06070 */
[----:B------:R-:W-:Y:S01]  /*1bb0*/  ULEA UR11, UR20, UR46, 0x7 ;  /* 0x0000002e140b7291 */ /* 0x000fe2000f8e38ff */
[----:B------:R-:W-:-:S04]  /*1bc0*/  UMOV UR7, URZ ;  /* 0x000000ff00077c82 */ /* 0x000fc80008000000 */
[----:B------:R1:W2:Y:S01]  /*1bd0*/  SYNCS.PHASECHK.TRANS64.TRYWAIT P0, [UR4+0x28], R0 ;  /* 0x00002800ff0075a7 */ /* 0x0002a20008001104 */
[----:B------:R-:W-:-:S04]  /*1be0*/  ULEA.HI UR4, UR16, UR16, URZ, 0x1 ;  /* 0x0000001010047291 */ /* 0x000fc8000f8f08ff */
[----:B------:R-:W-:-:S04]  /*1bf0*/  USHF.L.U32 UR4, UR4, 0x7, URZ ;  /* 0x0000000704047899 */ /* 0x000fc800080006ff */
[----:B------:R-:W-:-:S04]  /*1c00*/  ULOP3.LUT UR35, UR4, 0xffffff00, URZ, 0xc0, !UPT ;  /* 0xffffff0004237892 */ /* 0x000fc8000f8ec0ff */
[----:B------:R-:W-:Y:S01]  /*1c10*/  UIADD3 UR35, UPT, UPT, UR45, UR35, URZ ;  /* 0x000000232d237290 */ /* 0x000fe2000fffe0ff */
[----:B------:R-:W-:Y:S11]  /*1c20*/  BRA.U !UP0, `(.L_x_25) ;  /* 0x0000000108c87547 */ /* 0x000ff6000b800000 */
[----:B------:R-:W-:Y:S01]  /*1c30*/  UMOV UR16, UR43 ;  /* 0x0000002b00107c82 */ /* 0x000fe20008000000 */
[----:B------:R-:W-:Y:S01]  /*1c40*/  UMOV UR4, UR6 ;  /* 0x0000000600047c82 */ /* 0x000fe20008000000 */
[----:B------:R-:W-:-:S05]  /*1c50*/  UMOV UR34, URZ ;  /* 0x000000ff00227c82 */ /* 0x000fca0008000000 */
.L_x_31:
[----:B------:R-:W-:Y:S01]  /*1c60*/  ULEA UR33, UR4, UR13, 0x3 ;  /* 0x0000000d04217291 */ /* 0x000fe2000f8e18ff */
[----:B------:R-:W-:Y:S01]  /*1c70*/  @P3 MOV R2, 0xc000 ;  /* 0x0000c00000023802 */ /* 0x000fe20000000f00 */
[----:B--234-:R-:W-:Y:S10]  /*1c80*/  @P0 BRA `(.L_x_26) ;  /* 0x00000000000c0947 */ /* 0x01cff40003800000 */
[----:B------:R-:W-:-:S04]  /*1c90*/  SHF.L.U32 R3, R12, 0x1f, RZ ;  /* 0x0000001f0c037819 */ /* 0x000fc800000006ff */
[----:B------:R-:W2:Y:S02]  /*1ca0*/  SYNCS.PHASECHK.TRANS64.TRYWAIT P0, [UR33+0x28], R3 ;  /* 0x00002803ff0075a7 */ /* 0x000ea40008001121 */
[----:B--2---:R-:W-:Y:S05]  /*1cb0*/  @!P0 BRA `(.L_x_27) ;  /* 0x0000007c00d08947 */ /* 0x004fea0003800000 */
.L_x_26:
[----:B------:R2:W-:Y:S01]  /*1cc0*/  @P3 SYNCS.ARRIVE.TRANS64 RZ, [UR33], R2 ;  /* 0x00000002ffff39a7 */ /* 0x0005e20008000021 */
[----:B------:R-:W-:Y:S02]  /*1cd0*/  ULOP3.LUT UR5, UR21, 0x2, URZ, 0xfc, !UPT ;  /* 0x0000000215057892 */ /* 0x000fe4000f8efcff */
[----:B------:R-:W-:Y:S02]  /*1ce0*/  UIADD3 UR16, UPT, UPT, UR16, 0x1, URZ ;  /* 0x0000000110107890 */ /* 0x000fe4000fffe0ff */
[----:B------:R-:W-:Y:S02]  /*1cf0*/  UISETP.NE.AND UP0, UPT, UR5, 0x2, UPT ;  /* 0x000000020500788c */ /* 0x000fe4000bf05270 */
[----:B------:R-:W-:-:S07]  /*1d00*/  UISETP.NE.AND UP2, UPT, UR16, 0x1, UPT ;  /* 0x000000011000788c */ /* 0x000fce000bf45270 */
[----:B------:R-:W-:Y:S05]  /*1d10*/  BRA.U UP0, `(.L_x_28) ;  /* 0x0000000100047547 */ /* 0x000fea000b800000 */
[----:B------:R-:W-:Y:S05]  /*1d20*/  BPT.TRAP 0x1 ;  /* 0x000000040000795c */ /* 0x000fea0000300000 */
.L_x_28:
[----:B------:R-:W-:Y:S04]  /*1d30*/  BSSY.RECONVERGENT B0, `(.L_x_29) ;  /* 0x0000003000007945 */ /* 0x000fe80003800200 */
[----:B------:R-:W-:Y:S05]  /*1d40*/  @!P2 BRA `(.L_x_30) ;  /* 0x000000000004a947 */ /* 0x000fea0003800000 */
[----:B------:R-:W-:Y:S05]  /*1d50*/  BPT.TRAP 0x1 ;  /* 0x000000040000795c */ /* 0x000fea0000300000 */
.L_x_30:
[----:B------:R-:W-:Y:S05]  /*1d60*/  BSYNC.RECONVERGENT B0 ;  /* 0x0000000000007941 */ /* 0x000fea0003800200 */
.L_x_29:
[----:B------:R-:W-:Y:S02]  /*1d70*/  UIADD3 UR5, UPT, UPT, UR4, 0x1, URZ ;  /* 0x0000000104057890 */ /* 0x000fe4000fffe0ff */
[----:B------:R-:W-:Y:S02]  /*1d80*/  USHF.L.U32 UR8, UR4, 0xd, URZ ;  /* 0x0000000d04087899 */ /* 0x000fe400080006ff */
[----:B------:R-:W-:Y:S02]  /*1d90*/  UISETP.NE.AND UP0, UPT, UR5, 0x5, UPT ;  /* 0x000000050500788c */ /* 0x000fe4000bf05270 */
[----:B------:R-:W-:Y:S02]  /*1da0*/  ULOP3.LUT UR32, UR8, UR28, URZ, 0xfc, !UPT ;  /* 0x0000001c08207292 */ /* 0x000fe4000f8efcff */
[----:B------:R-:W-:Y:S02]  /*1db0*/  USEL UR7, URZ, 0x1, UP0 ;  /* 0x00000001ff077887 */ /* 0x000fe40008000000 */
[----:B------:R-:W-:-:S02]  /*1dc0*/  USEL UR6, UR5, URZ, UP0 ;  /* 0x000000ff05067287 */ /* 0x000fc40008000000 */
[----:B------:R-:W-:Y:S02]  /*1dd0*/  UIADD3 UR14, UP1, UPT, UR26, 0x80, URZ ;  /* 0x000000801a0e7890 */ /* 0x000fe4000ff3e0ff */
[----:B------:R-:W-:Y:S01]  /*1de0*/  ULEA UR5, UR6, UR13, 0x3 ;  /* 0x0000000d06057291 */ /* 0x000fe2000f8e18ff */
[----:B------:R-:W-:Y:S01]  /*1df0*/  LOP3.LUT R12, R12, UR7, RZ, 0x3c, !PT ;  /* 0x000000070c0c7c12 */ /* 0x000fe2000f8e3cff */
[----:B------:R-:W-:Y:S02]  /*1e00*/  ULEA UR32, UR32, UR13, 0x1 ;  /* 0x0000000d20207291 */ /* 0x000fe4000f8e08ff */
[----:B------:R-:W-:Y:S01]  /*1e10*/  UIADD3 UR4, UP0, UPT, UR26, 0x180, URZ ;  /* 0x000001801a047890 */ /* 0x000fe2000ff1e0ff */
[----:B-1----:R-:W-:Y:S01]  /*1e20*/  SHF.L.U32 R0, R12, 0x1f, RZ ;  /* 0x0000001f0c007819 */ /* 0x002fe200000006ff */
[----:B------:R-:W-:Y:S02]  /*1e30*/  ULOP3.LUT UR33, UR33, 0xfefffff8, URZ, 0xc0, !UPT ;  /* 0xfefffff821217892 */ /* 0x000fe4000f8ec0ff */
[----:B------:R-:W-:Y:S01]  /*1e40*/  UIADD3.X UR15, UPT, UPT, URZ, UR27, URZ, UP1, !UPT ;  /* 0x0000001bff0f7290 */ /* 0x000fe20008ffe4ff */
[----:B------:R3:W4:Y:S01]  /*1e50*/  SYNCS.PHASECHK.TRANS64.TRYWAIT P0, [UR5+0x28], R0 ;  /* 0x00002800ff0075a7 */ /* 0x0007220008001105 */
[----:B------:R-:W-:-:S02]  /*1e60*/  UIADD3 UR32, UPT, UPT, UR32, 0x8400, URZ ;  /* 0x0000840020207890 */ /* 0x000fc4000fffe0ff */
[----:B------:R-:W-:Y:S02]  /*1e70*/  UPRMT UR7, URZ, 0x5410, UR24 ;  /* 0x00005410ff077896 */ /* 0x000fe40008000018 */
[----:B------:R-:W-:Y:S02]  /*1e80*/  UIADD3 UR8, UPT, UPT, UR13, 0x1c400, UR8 ;  /* 0x0001c4000d087890 */ /* 0x000fe4000fffe008 */
[----:B------:R-:W-:Y:S01]  /*1e90*/  UIADD3.X UR5, UPT, UPT, URZ, UR27, URZ, UP0, !UPT ;  /* 0x0000001bff057290 */ /* 0x000fe200087fe4ff */
[----:B------:R-:W-:Y:S01]  /*1ea0*/  UMOV UR18, 0x0 ;  /* 0x0000000000127882 */ /* 0x000fe20000000000 */
[----:B------:R-:W-:Y:S01]  /*1eb0*/  UMOV UR19, 0x10000000 ;  /* 0x1000000000137882 */ /* 0x000fe20000000000 */
[----:B------:R-:W-:Y:S01]  /*1ec0*/  UMOV UR10, UR34 ;  /* 0x00000022000a7c82 */ /* 0x000fe20008000000 */
[----:B------:R-:W-:Y:S01]  /*1ed0*/  UMOV UR12, UR36 ;  /* 0x00000024000c7c82 */ /* 0x000fe20008000000 */
[----:B------:R-:W-:Y:S01]  /*1ee0*/  UMOV UR9, UR33 ;  /* 0x0000002100097c82 */ /* 0x000fe20008000000 */
[----:B------:R1:W-:Y:S03]  /*1ef0*/  UTMALDG.3D.MULTICAST.2CTA [UR32], [UR14], UR7, desc[UR18] ;  /* 0x000012200e0073b4 */ /* 0x0003e60008211807 */
[----:B------:R2:W-:Y:S01]  /*1f00*/  UTMALDG.3D.2CTA [UR8], [UR4], desc[UR18] ;  /* 0x00001208040075b4 */ /* 0x0005e20008211000 */
[----:B-1----:R-:W-:Y:S01]  /*1f10*/  UIADD3 UR34, UPT, UPT, UR34, 0x40, URZ ;  /* 0x0000004022227890 */ /* 0x002fe2000fffe0ff */
[----:B------:R-:W-:Y:S01]  /*1f20*/  UMOV UR7, UR29 ;  /* 0x0000001d00077c82 */ /* 0x000fe20008000000 */
[----:B--2---:R-:W-:Y:S01]  /*1f30*/  UMOV UR4, UR6 ;  /* 0x0000000600047c82 */ /* 0x004fe20008000000 */
[----:B------:R-:W-:Y:S09]  /*1f40*/  BRA.U UP2, `(.L_x_31) ;  /* 0xfffffffd02447547 */ /* 0x000ff2000b83ffff */
.L_x_25:
[----:B------:R-:W-:Y:S01]  /*1f50*/  ULEA UR4, UR6, UR13, 0x3 ;  /* 0x0000000d06047291 */ /* 0x000fe2000f8e18ff */
[----:B-1-3--:R-:W-:Y:S01]  /*1f60*/  SHF.L.U32 R0, R12, 0x1f, RZ ;  /* 0x0000001f0c007819 */ /* 0x00afe200000006ff */
[----:B------:R-:W-:Y:S01]  /*1f70*/  @!P1 SYNCS.ARRIVE.TRANS64.A1T0 RZ, [UR13+0x98], RZ ;  /* 0x000098ffffff99a7 */ /* 0x000fe2000810000d */
[----:B------:R-:W-:-:S06]  /*1f80*/  UISETP.GT.AND UP0, UPT, UR41, UR40, UPT ;  /* 0x000000282900728c */ /* 0x000fcc000bf04270 */
[----:B--2-4-:R1:W2:Y:S03]  /*1f90*/  SYNCS.PHASECHK.TRANS64.TRYWAIT P0, [UR4+0x28], R0 ;  /* 0x00002800ff0075a7 */ /* 0x0142a60008001104 */
[----:B------:R-:W-:Y:S05]  /*1fa0*/  BRA.U !UP0, `(.L_x_32) ;  /* 0x0000000108c07547 */ /* 0x000fea000b800000 */
[----:B------:R-:W-:Y:S01]  /*1fb0*/  UIADD3 UR25, UPT, UPT, UR44, UR7, URZ ;  /* 0x000000072c197290 */ /* 0x000fe2000fffe0ff */
[----:B------:R-:W-:-:S11]  /*1fc0*/  UMOV UR4, UR6 ;  /* 0x0000000600047c82 */ /* 0x000fd60008000000 */
.L_x_38:
[----:B------:R-:W-:Y:S01]  /*1fd0*/  ULEA UR17, UR4, UR13, 0x3 ;  /* 0x0000000d04117291 */ /* 0x000fe2000f8e18ff */
[----:B--2---:R-:W-:Y:S01]  /*1fe0*/  @P3 MOV R2, 0xc000 ;  /* 0x0000c00000023802 */ /* 0x004fe20000000f00 */
[----:B--2-4-:R-:W-:Y:S10]  /*1ff0*/  @P0 BRA `(.L_x_33) ;  /* 0x00000000000c0947 */ /* 0x014ff40003800000 */
[----:B------:R-:W-:-:S04]  /*2000*/  SHF.L.U32 R3, R12, 0x1f, RZ ;  /* 0x0000001f0c037819 */ /* 0x000fc800000006ff */
[----:B------:R-:W2:Y:S02]  /*2010*/  SYNCS.PHASECHK.TRANS64.TRYWAIT P0, [UR17+0x28], R3 ;  /* 0x00002803ff0075a7 */ /* 0x000ea40008001111 */
[----:B--2---:R-:W-:Y:S05]  /*2020*/  @!P0 BRA `(.L_x_34) ;  /* 0x0000007c000c8947 */ /* 0x004fea0003800000 */
.L_x_33:
[----:B------:R2:W-:Y:S01]  /*2030*/  @P3 SYNCS.ARRIVE.TRANS64 RZ, [UR17], R2 ;  /* 0x00000002ffff39a7 */ /* 0x0005e20008000011 */
[----:B------:R-:W-:-:S04]  /*2040*/  ULOP3.LUT UR5, UR21, 0x2, URZ, 0xfc, !UPT ;  /* 0x0000000215057892 */ /* 0x000fc8000f8efcff */
[----:B------:R-:W-:-:S09]  /*2050*/  UISETP.NE.AND UP0, UPT, UR5, 0x2, UPT ;  /* 0x000000020500788c */ /* 0x000fd2000bf05270 */
[----:B------:R-:W-:Y:S05]  /*2060*/  BRA.U UP0, `(.L_x_35) ;  /* 0x0000000100047547 */ /* 0x000fea000b800000 */
[----:B------:R-:W-:Y:S05]  /*2070*/  BPT.TRAP 0x1 ;  /* 0x000000040000795c */ /* 0x000fea0000300000 */
.L_x_35:
[----:B------:R-:W-:Y:S04]  /*2080*/  BSSY.RECONVERGENT B0, `(.L_x_36) ;  /* 0x0000003000007945 */ /* 0x000fe80003800200 */
[----:B------:R-:W-:Y:S05]  /*2090*/  @!P2 BRA `(.L_x_37) ;  /* 0x000000000004a947 */ /* 0x000fea0003800000 */
[----:B------:R-:W-:Y:S05]  /*20a0*/  BPT.TRAP 0x1 ;  /* 0x000000040000795c */ /* 0x000fea0000300000 */
.L_x_37:
[----:B------:R-:W-:Y:S05]  /*20b0*/  BSYNC.RECONVERGENT B0 ;  /* 0x0000000000007941 */ /* 0x000fea0003800200 */
.L_x_36:
[----:B------:R-:W-:Y:S02]  /*20c0*/  UIADD3 UR5, UPT, UPT, UR4, 0x1, URZ ;  /* 0x0000000104057890 */ /* 0x000fe4000fffe0ff */
[----:B------:R-:W-:Y:S02]  /*20d0*/  UIADD3 UR14, UP1, UPT, UR26, 0x80, URZ ;  /* 0x000000801a0e7890 */ /* 0x000fe4000ff3e0ff */
[----:B------:R-:W-:Y:S02]  /*20e0*/  UISETP.NE.AND UP0, UPT, UR5, 0x5, UPT ;  /* 0x000000050500788c */ /* 0x000fe4000bf05270 */
[----:B------:R-:W-:Y:S02]  /*20f0*/  ULEA UR16, UR4, UR30, 0xe ;  /* 0x0000001e04107291 */ /* 0x000fe4000f8e70ff */
[----:B------:R-:W-:Y:S02]  /*2100*/  USEL UR8, URZ, 0x1, UP0 ;  /* 0x00000001ff087887 */ /* 0x000fe40008000000 */
[----:B------:R-:W-:-:S02]  /*2110*/  USEL UR6, UR5, URZ, UP0 ;  /* 0x000000ff05067287 */ /* 0x000fc40008000000 */
[----:B------:R-:W-:Y:S02]  /*2120*/  UIADD3 UR22, UP0, UPT, UR26, 0x180, URZ ;  /* 0x000001801a167890 */ /* 0x000fe4000ff1e0ff */
[----:B------:R-:W-:Y:S01]  /*2130*/  LOP3.LUT R12, R12, UR8, RZ, 0x3c, !PT ;  /* 0x000000080c0c7c12 */ /* 0x000fe2000f8e3cff */
[----:B------:R-:W-:Y:S02]  /*2140*/  ULEA UR8, UR4, UR13, 0xd ;  /* 0x0000000d04087291 */ /* 0x000fe4000f8e68ff */
[----:B------:R-:W-:Y:S01]  /*2150*/  ULEA UR5, UR6, UR13, 0x3 ;  /* 0x0000000d06057291 */ /* 0x000fe2000f8e18ff */
[----:B-1----:R-:W-:Y:S01]  /*2160*/  SHF.L.U32 R0, R12, 0x1f, RZ ;  /* 0x0000001f0c007819 */ /* 0x002fe200000006ff */
[----:B------:R-:W-:Y:S02]  /*2170*/  USHF.L.U32 UR18, UR7, 0x6, URZ ;  /* 0x0000000607127899 */ /* 0x000fe400080006ff */
[----:B------:R-:W-:Y:S02]  /*2180*/  ULOP3.LUT UR17, UR17, 0xfefffff8, URZ, 0xc0, !UPT ;  /* 0xfefffff811117892 */ /* 0x000fe4000f8ec0ff */
[----:B------:R-:W-:-:S02]  /*2190*/  UIADD3.X UR15, UPT, UPT, URZ, UR27, URZ, UP1, !UPT ;  /* 0x0000001bff0f7290 */ /* 0x000fc40008ffe4ff */
[----:B------:R-:W-:Y:S01]  /*21a0*/  UPRMT UR4, URZ, 0x5410, UR24 ;  /* 0x00005410ff047896 */ /* 0x000fe20008000018 */
[----:B------:R3:W4:Y:S01]  /*21b0*/  SYNCS.PHASECHK.TRANS64.TRYWAIT P0, [UR5+0x28], R0 ;  /* 0x00002800ff0075a7 */ /* 0x0007220008001105 */
[----:B------:R-:W-:Y:S02]  /*21c0*/  UIADD3 UR8, UPT, UPT, UR8, 0x1c400, URZ ;  /* 0x0001c40008087890 */ /* 0x000fe4000fffe0ff */
[----:B------:R-:W-:Y:S01]  /*21d0*/  UIADD3.X UR23, UPT, UPT, URZ, UR27, URZ, UP0, !UPT ;  /* 0x0000001bff177290 */ /* 0x000fe200087fe4ff */
[----:B------:R-:W-:Y:S01]  /*21e0*/  UMOV UR32, 0x0 ;  /* 0x0000000000207882 */ /* 0x000fe20000000000 */
[----:B------:R-:W-:Y:S01]  /*21f0*/  UMOV UR33, 0x10000000 ;  /* 0x1000000000217882 */ /* 0x000fe20000000000 */
[----:B------:R-:W-:Y:S01]  /*2200*/  UMOV UR19, UR35 ;  /* 0x0000002300137c82 */ /* 0x000fe20008000000 */
[----:B------:R-:W-:Y:S01]  /*2210*/  UMOV UR20, UR36 ;  /* 0x0000002400147c82 */ /* 0x000fe20008000000 */
[----:B------:R-:W-:Y:S01]  /*2220*/  UMOV UR12, UR36 ;  /* 0x00000024000c7c82 */ /* 0x000fe20008000000 */
[----:B------:R-:W-:Y:S01]  /*2230*/  UMOV UR9, UR17 ;  /* 0x0000001100097c82 */ /* 0x000fe20008000000 */
[----:B------:R-:W-:Y:S01]  /*2240*/  UMOV UR10, UR18 ;  /* 0x00000012000a7c82 */ /* 0x000fe20008000000 */
[----:B------:R1:W-:Y:S01]  /*2250*/  UTMALDG.3D.MULTICAST.2CTA [UR16], [UR14], UR4, desc[UR32] ;  /* 0x000020100e0073b4 */ /* 0x0003e20008211804 */
[----:B------:R-:W-:-:S04]  /*2260*/  UIADD3 UR7, UPT, UPT, UR7, 0x1, URZ ;  /* 0x0000000107077890 */ /* 0x000fc8000fffe0ff */
[----:B------:R-:W-:Y:S01]  /*2270*/  UISETP.NE.AND UP0, UPT, UR7, UR25, UPT ;  /* 0x000000190700728c */ /* 0x000fe2000bf05270 */
[----:B------:R3:W-:Y:S01]  /*2280*/  UTMALDG.3D.2CTA [UR8], [UR22], desc[UR32] ;  /* 0x00002008160075b4 */ /* 0x0007e20008211000 */
[----:B-1----:R-:W-:-:S07]  /*2290*/  UMOV UR4, UR6 ;  /* 0x0000000600047c82 */ /* 0x002fce0008000000 */
[----:B---3--:R-:W-:Y:S05]  /*22a0*/  BRA.U UP0, `(.L_x_38) ;  /* 0xfffffffd00487547 */ /* 0x008fea000b83ffff */
.L_x_32:
[C---:B------:R-:W-:Y:S01]  /*22b0*/  LEA R3, R11.reuse, UR13, 0x3 ;  /* 0x0000000d0b037c11 */ /* 0x040fe2000f8e18ff */
[----:B------:R-:W-:Y:S01]  /*22c0*/  NOP ;  /* 0x0000000000007918 */ /* 0x000fe20000000000 */
[----:B-1----:R-:W-:Y:S02]  /*22d0*/  SHF.L.U32 R0, R10, 0x1f, RZ ;  /* 0x0000001f0a007819 */ /* 0x002fe400000006ff */
[----:B------:R-:W-:Y:S02]  /*22e0*/  LEA R5, R11, UR13, 0x4 ;  /* 0x0000000d0b057c11 */ /* 0x000fe4000f8e20ff */
[----:B--2-4-:R-:W1:Y:S02]  /*22f0*/  SYNCS.PHASECHK.TRANS64.TRYWAIT P0, [R3+URZ+0xa0], R0 ;  /* 0x0000a000030075a7 */ /* 0x014e6400080011ff */
[----:B-1----:R-:W-:Y:S05]  /*2300*/  @!P0 BRA `(.L_x_39) ;  /* 0x00000078006c8947 */ /* 0x002fea0003800000 */
.L_x_153:
[----:B------:R-:W2:Y:S01]  /*2310*/  LDS.128 R4, [R5+0x130] ;  /* 0x0001300005047984 */ /* 0x000ea20000000c00 */
[----:B------:R-:W-:Y:S01]  /*2320*/  UISETP.GE.AND UP0, UPT, UR42, 0x1, UPT ;  /* 0x000000012a00788c */ /* 0x000fe2000bf06270 */
[----:B------:R-:W-:Y:S01]  /*2330*/  @!PT LDS RZ, [RZ] ;  /* 0x00000000fffff984 */ /* 0x000fe20000000800 */
[----:B------:R-:W-:Y:S01]  /*2340*/  @!PT LDS RZ, [RZ] ;  /* 0x00000000fffff984 */ /* 0x000fe20000000800 */
[----:B------:R-:W-:Y:S01]  /*2350*/  @!PT LDS RZ, [RZ] ;  /* 0x00000000fffff984 */ /* 0x000fe20000000800 */
[----:B------:R-:W-:Y:S01]  /*2360*/  @!PT LDS RZ, [RZ] ;  /* 0x00000000fffff984 */ /* 0x000fe20000000800 */
[----:B------:R3:W-:Y:S06]  /*2370*/  MEMBAR.ALL.CTA ;  /* 0x0000000000007992 */ /* 0x0007ec0000008000 */
[----:B---3--:R-:W3:Y:S01]  /*2380*/  FENCE.VIEW.ASYNC.S ;  /* 0x00000000000073c6 */ /* 0x008ee20000000000 */
[----:B--2---:R-:W-:-:S13]  /*2390*/  LOP3.LUT P0, RZ, R6, 0x1, RZ, 0xc0, !PT ;  /* 0x0000000106ff7812 */ /* 0x004fda000780c0ff */
[----:B---3--:R-:W-:Y:S01]  /*23a0*/  VOTEU.ANY UP1, P0 ;  /* 0x0000000000ff7886 */ /* 0x008fe20000020100 */
[----:B------:R-:W-:-:S13]  /*23b0*/  PLOP3.LUT P0, PT, PT, PT, UP1, 0x80, 0x8 ;  /* 0x000000000008781c */ /* 0x000fda0003f0f018 */
[----:B-1----:R-:W-:Y:S02]  /*23c0*/  @P0 LOP3.LUT R0, R5, 0xffff, RZ, 0xc0, !PT ;  /* 0x0000ffff05000812 */ /* 0x002fe400078ec0ff */
[----:B------:R-:W-:Y:S02]  /*23d0*/  @P0 MOV R2, R4 ;  /* 0x0000000400020202 */ /* 0x000fe40000000f00 */
[----:B------:R-:W-:Y:S01]  /*23e0*/  @P0 R2UR UR5, R0 ;  /* 0x00000000000502ca */ /* 0x000fe200000e0000 */
[----:B------:R-:W-:Y:S01]  /*23f0*/  VIADD R0, R3, 0xb0 ;  /* 0x000000b003007836 */ /* 0x000fe20000000000 */
[----:B------:R-:W-:Y:S02]  /*2400*/  @P0 SHF.R.U32.HI R4, RZ, 0x10, R5 ;  /* 0x00000010ff040819 */ /* 0x000fe40000011605 */
[----:B------:R-:W-:Y:S02]  /*2410*/  @P0 R2UR UR7, R2 ;  /* 0x00000000020702ca */ /* 0x000fe400000e0000 */
[----:B------:R-:W-:-:S02]  /*2420*/  PRMT R0, RZ, 0x654, R0 ;  /* 0x00000654ff007816 */ /* 0x000fc40000000000 */
[----:B------:R-:W-:Y:S02]  /*2430*/  @P0 R2UR UR4, R4 ;  /* 0x00000000040402ca */ /* 0x000fe400000e0000 */
[----:B------:R1:W-:Y:S03]  /*2440*/  SYNCS.ARRIVE.TRANS64.RED.A1T0 RZ, [R0+URZ], RZ ;  /* 0x000000ff00ff79a7 */ /* 0x0003e600081004ff */
[----:B------:R-:W-:-:S04]  /*2450*/  @UP1 UMOV UR31, UR5 ;  /* 0x00000005001f1c82 */ /* 0x000fc80008000000 */
[----:B------:R-:W-:-:S04]  /*2460*/  @UP1 UMOV UR37, UR7 ;  /* 0x0000000700251c82 */ /* 0x000fc80008000000 */
[----:B------:R-:W-:Y:S01]  /*2470*/  @UP1 UMOV UR36, UR4 ;  /* 0x0000000400241c82 */ /* 0x000fe20008000000 */
[----:B------:R-:W-:Y:S05]  /*2480*/  BRA.U !UP0, `(.L_x_40) ;  /* 0x0000000108d47547 */ /* 0x000fea000b800000 */
[----:B------:R-:W2:Y:S01]  /*2490*/  LDCU.128 UR16, c[0x0][0xb10] ;  /* 0x00016200ff1077ac */ /* 0x000ea20008000c00 */
[----:B------:R-:W3:Y:S01]  /*24a0*/  LDCU UR12, c[0x0][0xb20] ;  /* 0x00016400ff0c77ac */ /* 0x000ee20008000800 */
[----:B------:R-:W4:Y:S01]  /*24b0*/  LDCU UR20, c[0x0][0xb0c] ;  /* 0x00016180ff1477ac */ /* 0x000f220008000800 */
[----:B------:R-:W1:Y:S01]  /*24c0*/  LDCU.64 UR8, c[0x0][0xb28] ;  /* 0x00016500ff0877ac */ /* 0x000e620008000a00 */
[----:B------:R-:W-:Y:S02]  /*24d0*/  UISETP.NE.AND UP3, UPT, UR42, 0x1, UPT ;  /* 0x000000012a00788c */ /* 0x000fe4000bf65270 */
[----:B--2---:R-:W-:Y:S02]  /*24e0*/  UIMAD.WIDE.U32 UR10, UR38, UR19, URZ ;  /* 0x00000013260a72a5 */ /* 0x004fe4000f8e00ff */
[----:B------:R-:W-:Y:S02]  /*24f0*/  UIMAD.WIDE.U32 UR4, UR39, UR16, URZ ;  /* 0x00000010270472a5 */ /* 0x000fe4000f8e00ff */
[----:B------:R-:W-:-:S02]  /*2500*/  UISETP.NE.AND UP0, UPT, UR18, 0x1, UPT ;  /* 0x000000011200788c */ /* 0x000fc4000bf05270 */
[----:B------:R-:W-:Y:S01]  /*2510*/  UIMAD.WIDE.U32 UR22, UR31, UR19, URZ ;  /* 0x000000131f1672a5 */ /* 0x000fe2000f8e00ff */
[----:B------:R-:W-:Y:S02]  /*2520*/  UMOV UR10, UR11 ;  /* 0x0000000b000a7c82 */ /* 0x000fe40008000000 */
[----:B------:R-:W-:Y:S01]  /*2530*/  UMOV UR4, UR5 ;  /* 0x0000000500047c82 */ /* 0x000fe20008000000 */
[----:B---3--:R-:W-:Y:S02]  /*2540*/  USHF.R.U32.HI UR10, URZ, UR12, UR10 ;  /* 0x0000000cff0a7299 */ /* 0x008fe4000801160a */
[----:B----4-:R-:W-:Y:S02]  /*2550*/  UISETP.NE.AND UP2, UPT, UR20, 0x1, UPT ;  /* 0x000000011400788c */ /* 0x010fe4000bf45270 */
[----:B------:R-:W-:Y:S02]  /*2560*/  USHF.R.U32.HI UR4, URZ, UR17, UR4 ;  /* 0x00000011ff047299 */ /* 0x000fe40008011604 */
[----:B------:R-:W-:-:S02]  /*2570*/  USEL UR5, UR38, UR10, !UP0 ;  /* 0x0000000a26057287 */ /* 0x000fc4000c000000 */
[----:B------:R-:W-:Y:S02]  /*2580*/  USEL UR7, UR39, UR4, !UP2 ;  /* 0x0000000427077287 */ /* 0x000fe4000d000000 */
[----:B-1----:R-:W-:Y:S01]  /*2590*/  UIMAD.WIDE.U32 UR10, UR5, UR8, URZ ;  /* 0x00000008050a72a5 */ /* 0x002fe2000f8e00ff */
[----:B------:R-:W-:Y:S01]  /*25a0*/  UMOV UR4, UR23 ;  /* 0x0000001700047c82 */ /* 0x000fe20008000000 */
[----:B------:R-:W-:Y:S02]  /*25b0*/  UIMAD.WIDE.U32 UR14, UR37, UR16, URZ ;  /* 0x00000010250e72a5 */ /* 0x000fe4000f8e00ff */
[----:B------:R-:W-:-:S03]  /*25c0*/  UIMAD.WIDE.U32 UR22, UR7, UR8, URZ ;  /* 0x00000008071672a5 */ /* 0x000fc6000f8e00ff */
[----:B------:R-:W-:Y:S01]  /*25d0*/  UMOV UR10, UR11 ;  /* 0x0000000b000a7c82 */ /* 0x000fe20008000000 */
[----:B------:R-:W-:Y:S02]  /*25e0*/  USHF.R.U32.HI UR4, URZ, UR12, UR4 ;  /* 0x0000000cff047299 */ /* 0x000fe40008011604 */
[----:B------:R-:W-:Y:S01]  /*25f0*/  @UP3 USHF.R.U32.HI UR5, URZ, UR9, UR10 ;  /* 0x00000009ff053299 */ /* 0x000fe2000801160a */
[----:B------:R-:W-:Y:S01]  /*2600*/  UMOV UR14, UR15 ;  /* 0x0000000f000e7c82 */ /* 0x000fe20008000000 */
[----:B------:R-:W-:Y:S01]  /*2610*/  UMOV UR22, UR23 ;  /* 0x0000001700167c82 */ /* 0x000fe20008000000 */
[----:B------:R-:W-:Y:S02]  /*2620*/  USHF.R.U32.HI UR17, URZ, UR17, UR14 ;  /* 0x00000011ff117299 */ /* 0x000fe4000801160e */
[----:B------:R-:W-:Y:S02]  /*2630*/  USEL UR4, UR31, UR4, !UP0 ;  /* 0x000000041f047287 */ /* 0x000fe4000c000000 */
[----:B------:R-:W-:-:S02]  /*2640*/  @UP3 USHF.R.U32.HI UR7, URZ, UR9, UR22 ;  /* 0x00000009ff073299 */ /* 0x000fc40008011616 */
[----:B------:R-:W-:Y:S02]  /*2650*/  UIMAD UR10, UR42, UR5, URZ ;  /* 0x000000052a0a72a4 */ /* 0x000fe4000f8e02ff */
[----:B------:R-:W-:Y:S02]  /*2660*/  USEL UR5, UR37, UR17, !UP2 ;  /* 0x0000001125057287 */ /* 0x000fe4000d000000 */
[----:B------:R-:W-:Y:S02]  /*2670*/  UIMAD UR12, UR42, UR7, URZ ;  /* 0x000000072a0c72a4 */ /* 0x000fe4000f8e02ff */
[----:B------:R-:W-:Y:S02]  /*2680*/  UISETP.GE.AND UP0, UPT, UR4, UR10, UPT ;  /* 0x0000000a0400728c */ /* 0x000fe4000bf06270 */
[----:B------:R-:W-:Y:S02]  /*2690*/  UIMAD.WIDE.U32 UR10, UR4, UR8, URZ ;  /* 0x00000008040a72a5 */ /* 0x000fe4000f8e00ff */
[----:B------:R-:W-:-:S02]  /*26a0*/  UISETP.GE.OR UP0, UPT, UR5, UR12, UP0 ;  /* 0x0000000c0500728c */ /* 0x000fc40008706670 */
[----:B------:R-:W-:Y:S02]  /*26b0*/  UIMAD.WIDE.U32 UR14, UR5, UR8, URZ ;  /* 0x00000008050e72a5 */ /* 0x000fe4000f8e00ff */
[----:B------:R-:W-:Y:S01]  /*26c0*/  UIADD3 UR12, UPT, UPT, -UR5, URZ, URZ ;  /* 0x000000ff050c7290 */ /* 0x000fe2000fffe1ff */
[----:B------:R-:W-:Y:S01]  /*26d0*/  UMOV UR10, UR11 ;  /* 0x0000000b000a7c82 */ /* 0x000fe20008000000 */
[----:B------:R-:W-:Y:S02]  /*26e0*/  UIADD3 UR11, UPT, UPT, -UR4, URZ, URZ ;  /* 0x000000ff040b7290 */ /* 0x000fe4000fffe1ff */
[----:B------:R-:W-:-:S03]  /*26f0*/  USHF.R.U32.HI UR10, URZ, UR9, UR10 ;  /* 0x00000009ff0a7299 */ /* 0x000fc6000801160a */
[----:B------:R-:W-:Y:S01]  /*2700*/  @!UP0 UMOV UR8, UR15 ;  /* 0x0000000f00088c82 */ /* 0x000fe20008000000 */
[----:B------:R-:W-:Y:S02]  /*2710*/  UIMAD UR11, UR18, UR11, UR31 ;  /* 0x0000000b120b72a4 */ /* 0x000fe4000f8e021f */
[----:B------:R-:W-:Y:S02]  /*2720*/  USEL UR10, UR4, UR10, !UP3 ;  /* 0x0000000a040a7287 */ /* 0x000fe4000d800000 */
[----:B------:R-:W-:Y:S02]  /*2730*/  @!UP0 USHF.R.U32.HI UR8, URZ, UR9, UR8 ;  /* 0x00000009ff088299 */ /* 0x000fe40008011608 */
[----:B------:R-:W-:Y:S02]  /*2740*/  UIADD3 UR9, UPT, UPT, -UR10, URZ, URZ ;  /* 0x000000ff0a097290 */ /* 0x000fe4000fffe1ff */
[----:B------:R-:W-:Y:S02]  /*2750*/  @!UP0 USEL UR8, UR5, UR8, !UP3 ;  /* 0x0000000805088287 */ /* 0x000fe4000d800000 */
[----:B------:R-:W-:-:S02]  /*2760*/  UIMAD UR9, UR42, UR9, UR4 ;  /* 0x000000092a0972a4 */ /* 0x000fc4000f8e0204 */
[----:B------:R-:W-:Y:S02]  /*2770*/  @!UP0 UIADD3 UR10, UPT, UPT, UR10, -UR8, URZ ;  /* 0x800000080a0a8290 */ /* 0x000fe4000fffe0ff */
[----:B------:R-:W-:Y:S02]  /*2780*/  @!UP0 UIMAD UR8, UR9, UR7, UR8 ;  /* 0x00000007090882a4 */ /* 0x000fe4000f8e0208 */
[----:B------:R-:W-:Y:S02]  /*2790*/  @!UP0 UIMAD UR4, UR42, UR10, UR5 ;  /* 0x0000000a2a0482a4 */ /* 0x000fe4000f8e0205 */
[----:B------:R-:W-:Y:S02]  /*27a0*/  UIMAD UR7, UR20, UR12, UR37 ;  /* 0x0000000c140772a4 */ /* 0x000fe4000f8e0225 */
[----:B------:R-:W-:Y:S01]  /*27b0*/  UIMAD UR31, UR4, UR18, UR11 ;  /* 0x00000012041f72a4 */ /* 0x000fe2000f8e020b */
[----:B------:R-:W-:Y:S02]  /*27c0*/  @!UP0 UMOV UR5, UR8 ;  /* 0x0000000800058c82 */ /* 0x000fe40008000000 */
[----:B------:R-:W-:-:S12]  /*27d0*/  UIMAD UR37, UR5, UR20, UR7 ;  /* 0x00000014052572a4 */ /* 0x000fd8000f8e0207 */
.L_x_40:
[----:B------:R-:W2:Y:S02]  /*27e0*/  LDCU UR4, c[0x0][0xb30] ;  /* 0x00016600ff0477ac */ /* 0x000ea40008000800 */
[----:B--2---:R-:W-:-:S09]  /*27f0*/  UISETP.NE.AND UP0, UPT, UR4, 0x1, UPT ;  /* 0x000000010400788c */ /* 0x004fd2000bf05270 */
[----:B------:R-:W-:Y:S05]  /*2800*/  BRA.U UP0, `(.L_x_41) ;  /* 0x0000000100447547 */ /* 0x000fea000b800000 */
[----:B------:R-:W2:Y:S01]  /*2810*/  LDCU.128 UR16, c[0x0][0xb10] ;  /* 0x00016200ff1077ac */ /* 0x000ea20008000c00 */
[----:B------:R-:W3:Y:S01]  /*2820*/  LDCU UR10, c[0x0][0xb0c] ;  /* 0x00016180ff0a77ac */ /* 0x000ee20008000800 */
[----:B------:R-:W4:Y:S01]  /*2830*/  LDCU UR7, c[0x0][0xb20] ;  /* 0x00016400ff0777ac */ /* 0x000f220008000800 */
[----:B--2---:R-:W-:Y:S02]  /*2840*/  UIMAD.WIDE.U32 UR8, UR37, UR16, URZ ;  /* 0x00000010250872a5 */ /* 0x004fe4000f8e00ff */
[----:B------:R-:W-:Y:S02]  /*2850*/  UIMAD.WIDE.U32 UR4, UR31, UR19, URZ ;  /* 0x000000131f0472a5 */ /* 0x000fe4000f8e00ff */
[----:B---3--:R-:W-:Y:S02]  /*2860*/  UISETP.NE.AND UP2, UPT, UR10, 0x1, UPT ;  /* 0x000000010a00788c */ /* 0x008fe4000bf45270 */
[----:B------:R-:W-:Y:S01]  /*2870*/  UISETP.NE.AND UP0, UPT, UR18, 0x1, UPT ;  /* 0x000000011200788c */ /* 0x000fe2000bf05270 */
[----:B------:R-:W-:-:S02]  /*2880*/  UMOV UR8, UR9 ;  /* 0x0000000900087c82 */ /* 0x000fc40008000000 */
[----:B------:R-:W-:Y:S01]  /*2890*/  UMOV UR4, UR5 ;  /* 0x0000000500047c82 */ /* 0x000fe20008000000 */
[----:B------:R-:W-:Y:S02]  /*28a0*/  USHF.R.U32.HI UR17, URZ, UR17, UR8 ;  /* 0x00000011ff117299 */ /* 0x000fe40008011608 */
[----:B----4-:R-:W-:Y:S02]  /*28b0*/  USHF.R.U32.HI UR4, URZ, UR7, UR4 ;  /* 0x00000007ff047299 */ /* 0x010fe40008011604 */
[----:B------:R-:W-:Y:S02]  /*28c0*/  USEL UR5, UR37, UR17, !UP2 ;  /* 0x0000001125057287 */ /* 0x000fe4000d000000 */
[----:B------:R-:W-:-:S04]  /*28d0*/  USEL UR4, UR31, UR4, !UP0 ;  /* 0x000000041f047287 */ /* 0x000fc8000c000000 */
[----:B------:R-:W-:Y:S02]  /*28e0*/  UIADD3 UR7, UPT, UPT, UR5, -UR4, URZ ;  /* 0x8000000405077290 */ /* 0x000fe4000fffe0ff */
[----:B------:R-:W-:Y:S02]  /*28f0*/  UIADD3 UR4, UPT, UPT, -UR5, UR4, URZ ;  /* 0x0000000405047290 */ /* 0x000fe4000fffe1ff */
[----:B------:R-:W-:Y:S02]  /*2900*/  UIMAD UR31, UR7, UR18, UR31 ;  /* 0x00000012071f72a4 */ /* 0x000fe4000f8e021f */
[----:B------:R-:W-:-:S12]  /*2910*/  UIMAD UR37, UR4, UR10, UR37 ;  /* 0x0000000a042572a4 */ /* 0x000fd8000f8e0225 */
.L_x_41:
[----:B------:R-:W-:Y:S01]  /*2920*/  VIADD R11, R11, 0x1 ;  /* 0x000000010b0b7836 */ /* 0x000fe20000000000 */
[----:B------:R-:W-:Y:S02]  /*2930*/  R2UR UR5, R83 ;  /* 0x00000000530572ca */ /* 0x000fe400000e0000 */
[----:B------:R-:W-:Y:S02]  /*2940*/  R2UR UR4, R82 ;  /* 0x00000000520472ca */ /* 0x000fe400000e0000 */
[C---:B------:R-:W-:Y:S02]  /*2950*/  ISETP.NE.AND P0, PT, R11.reuse, 0x2, PT ;  /* 0x000000020b00780c */ /* 0x040fe40003f05270 */
[----:B------:R-:W-:Y:S02]  /*2960*/  PLOP3.LUT P1, PT, PT, PT, PT, 0x80, 0x8 ;  /* 0x000000000008781c */ /* 0x000fe40003f2f070 */
[----:B------:R-:W-:Y:S02]  /*2970*/  SEL R3, RZ, 0x1, P0 ;  /* 0x00000001ff037807 */ /* 0x000fe40000000000 */
[----:B------:R-:W-:-:S02]  /*2980*/  SEL R11, R11, RZ, P0 ;  /* 0x000000ff0b0b7207 */ /* 0x000fc40000000000 */
[----:B------:R-:W-:Y:S01]  /*2990*/  LOP3.LUT R10, R10, R3, RZ, 0x3c, !PT ;  /* 0x000000030a0a7212 */ /* 0x000fe200078e3cff */
[----:B------:R-:W-:Y:S02]  /*29a0*/  UIADD3 UR16, UPT, UPT, UR37, UR5, URZ ;  /* 0x0000000525107290 */ /* 0x000fe4000fffe0ff */
[----:B------:R-:W-:Y:S01]  /*29b0*/  UIADD3 UR20, UPT, UPT, UR31, UR4, URZ ;  /* 0x000000041f147290 */ /* 0x000fe2000fffe0ff */
[----:B------:R-:W-:Y:S11]  /*29c0*/  BRA.U UP1, `(.L_x_42) ;  /* 0xfffffff101387547 */ /* 0x000ff6000b83ffff */
[----:B------:R-:W-:Y:S01]  /*29d0*/  UIADD3 UR13, UPT, UPT, UR13, 0x28, URZ ;  /* 0x000000280d0d7890 */ /* 0x000fe2000fffe0ff */
[----:B------:R-:W-:-:S03]  /*29e0*/  SHF.L.U32 R3, R12, 0x1f, RZ ;  /* 0x0000001f0c037819 */ /* 0x000fc600000006ff */
[----:B------:R-:W-:-:S09]  /*29f0*/  ULEA UR4, UR6, UR13, 0x3 ;  /* 0x0000000d06047291 */ /* 0x000fd2000f8e18ff */
[----:B------:R-:W2:Y:S02]  /*2a00*/  SYNCS.PHASECHK.TRANS64.TRYWAIT P0, [UR4], R3 ;  /* 0x00000003ff0075a7 */ /* 0x000ea40008001104 */
[----:B--2---:R-:W-:Y:S05]  /*2a10*/  @!P0 BRA `(.L_x_43) ;  /* 0x0000007000bc8947 */ /* 0x004fea0003800000 */
.L_x_155:
[----:B------:R-:W-:-:S04]  /*2a20*/  UIADD3 UR4, UPT, UPT, UR6, 0x1, URZ ;  /* 0x0000000106047890 */ /* 0x000fc8000fffe0ff */
[----:B------:R-:W-:-:S04]  /*2a30*/  UISETP.NE.AND UP0, UPT, UR4, 0x5, UPT ;  /* 0x000000050400788c */ /* 0x000fc8000bf05270 */
[----:B------:R-:W-:Y:S02]  /*2a40*/  USEL UR6, URZ, 0x1, UP0 ;  /* 0x00000001ff067887 */ /* 0x000fe40008000000 */
[----:B------:R-:W-:-:S04]  /*2a50*/  USEL UR4, UR4, URZ, UP0 ;  /* 0x000000ff04047287 */ /* 0x000fc80008000000 */
[----:B------:R-:W-:Y:S01]  /*2a60*/  ULEA UR5, UR4, UR13, 0x3 ;  /* 0x0000000d04057291 */ /* 0x000fe2000f8e18ff */
[----:B------:R-:W-:-:S04]  /*2a70*/  LOP3.LUT R2, R12, UR6, RZ, 0x3c, !PT ;  /* 0x000000060c027c12 */ /* 0x000fc8000f8e3cff */
[----:B-1----:R-:W-:-:S04]  /*2a80*/  SHF.L.U32 R3, R2, 0x1f, RZ ;  /* 0x0000001f02037819 */ /* 0x002fc800000006ff */
[----:B------:R-:W1:Y:S02]  /*2a90*/  SYNCS.PHASECHK.TRANS64.TRYWAIT P0, [UR5], R3 ;  /* 0x00000003ff0075a7 */ /* 0x000e640008001105 */
[----:B-1----:R-:W-:Y:S05]  /*2aa0*/  @!P0 BRA `(.L_x_44) ;  /* 0x0000007000b08947 */ /* 0x002fea0003800000 */
.L_x_157:
        /* <DEDUP_REMOVED lines=9> */
.L_x_159:
        /* <DEDUP_REMOVED lines=9> */
.L_x_161:
[----:B------:R-:W-:-:S04]  /*2bd0*/  UIADD3 UR4, UPT, UPT, UR4, 0x1, URZ ;  /* 0x0000000104047890 */ /* 0x000fc8000fffe0ff */
[----:B------:R-:W-:-:S04]  /*2be0*/  UISETP.NE.AND UP0, UPT, UR4, 0x5, UPT ;  /* 0x000000050400788c */ /* 0x000fc8000bf05270 */
[----:B------:R-:W-:Y:S02]  /*2bf0*/  USEL UR5, URZ, 0x1, UP0 ;  /* 0x00000001ff057887 */ /* 0x000fe40008000000 */
[----:B------:R-:W-:-:S04]  /*2c00*/  USEL UR4, UR4, URZ, UP0 ;  /* 0x000000ff04047287 */ /* 0x000fc80008000000 */
[----:B------:R-:W-:Y:S01]  /*2c10*/  ULEA UR4, UR4, UR13, 0x3 ;  /* 0x0000000d04047291 */ /* 0x000fe2000f8e18ff */
[----:B-1----:R-:W-:-:S04]  /*2c20*/  LOP3.LUT R3, R2, UR5, RZ, 0x3c, !PT ;  /* 0x0000000502037c12 */ /* 0x002fc8000f8e3cff */
[----:B------:R-:W-:Y:S01]  /*2c30*/  SHF.L.U32 R3, R3, 0x1f, RZ ;  /* 0x0000001f03037819 */ /* 0x000fe200000006ff */
[----:B------:R-:W-:-:S07]  /*2c40*/  IMAD.U32 R0, RZ, RZ, UR4 ;  /* 0x00000004ff007e24 */ /* 0x000fce000f8e00ff */
.L_x_47:
[----:B-1----:R1:W2:Y:S02]  /*2c50*/  SYNCS.PHASECHK.TRANS64.TRYWAIT P0, [R0+URZ], R3 ;  /* 0x00000003000075a7 */ /* 0x0022a400080011ff */
[----:B--2---:R-:W-:Y:S05]  /*2c60*/  @!P0 NANOSLEEP.SYNCS 0x989680 ;  /* 0x009896800000895d */ /* 0x004fea0003900000 */
[----:B------:R-:W2:Y:S02]  /*2c70*/  @!P0 SYNCS.PHASECHK.TRANS64 P0, [R0+URZ], R3 ;  /* 0x00000003000085a7 */ /* 0x000ea400080010ff */
[----:B--2---:R-:W-:Y:S05]  /*2c80*/  @P0 EXIT ;  /* 0x000000000000094d */ /* 0x004fea0003800000 */
[----:B------:R-:W-:Y:S05]  /*2c90*/  BRA `(.L_x_47) ;  /* 0xfffffffc00ec7947 */ /* 0x000fea000383ffff */
.L_x_22:
[----:B------:R-:W1:Y:S02]  /*2ca0*/  S2UR UR4, SR_CgaCtaId ;  /* 0x00000000000479c3 */ /* 0x000e640000008800 */
[----:B-1----:R-:W-:-:S04]  /*2cb0*/  UISETP.NE.AND UP0, UPT, UR4, URZ, UPT ;  /* 0x000000ff0400728c */ /* 0x002fc8000bf05270 */
[----:B------:R-:W-:-:S09]  /*2cc0*/  UISETP.NE.OR UP0, UPT, UR13, 0x1, UP0 ;  /* 0x000000010d00788c */ /* 0x000fd20008705670 */
[----:B------:R-:W-:Y:S05]  /*2cd0*/  BRA.U UP0, `(.L_x_48) ;  /* 0x00000005004c7547 */ /* 0x000fea000b800000 */
[----:B------:R-:W1:Y:S01]  /*2ce0*/  S2UR UR5, SR_CgaCtaId ;  /* 0x00000000000579c3 */ /* 0x000e620000008800 */
[----:B------:R-:W-:Y:S01]  /*2cf0*/  UMOV UR4, 0x400 ;  /* 0x0000040000047882 */ /* 0x000fe20000000000 */
[----:B------:R-:W-:Y:S01]  /*2d00*/  ISETP.GE.U32.AND P2, PT, R3, 0x4, PT ;  /* 0x000000040300780c */ /* 0x000fe20003f46070 */
[----:B------:R-:W-:Y:S01]  /*2d10*/  IMAD.MOV.U32 R12, RZ, RZ, 0x1 ;  /* 0x00000001ff0c7424 */ /* 0x000fe200078e00ff */
[----:B------:R-:W-:Y:S02]  /*2d20*/  CS2R R10, SRZ ;  /* 0x00000000000a7805 */ /* 0x000fe4000001ff00 */
[----:B------:R-:W-:Y:S01]  /*2d30*/  CS2R R8, SRZ ;  /* 0x0000000000087805 */ /* 0x000fe2000001ff00 */
[----:B-1----:R-:W-:-:S03]  /*2d40*/  ULEA UR6, UR5, UR4, 0x18 ;  /* 0x0000000405067291 */ /* 0x002fc6000f8ec0ff */
[----:B------:R-:W-:-:S09]  /*2d50*/  UMOV UR5, URZ ;  /* 0x000000ff00057c82 */ /* 0x000fd20008000000 */
.L_x_52:
[----:B------:R-:W-:Y:S02]  /*2d60*/  LEA R0, R8, UR6, 0x3 ;  /* 0x0000000608007c11 */ /* 0x000fe4000f8e18ff */
[----:B------:R-:W-:-:S03]  /*2d70*/  SHF.L.U32 R5, R9, 0x1f, RZ ;  /* 0x0000001f09057819 */ /* 0x000fc600000006ff */
[----:B------:R-:W-:Y:S01]  /*2d80*/  VIADD R4, R0, 0x110 ;  /* 0x0000011000047836 */ /* 0x000fe20000000000 */
[----:B------:R-:W1:Y:S02]  /*2d90*/  SYNCS.PHASECHK.TRANS64.TRYWAIT P0, [R0+URZ+0x100], R5 ;  /* 0x00010005000075a7 */ /* 0x000e6400080011ff */
[----:B-1----:R-:W-:Y:S05]  /*2da0*/  @!P0 BRA `(.L_x_49) ;  /* 0x0000007000388947 */ /* 0x002fea0003800000 */
.L_x_162:
[----:B------:R-:W-:Y:S01]  /*2db0*/  ULEA UR4, UR5, UR6, 0x3 ;  /* 0x0000000605047291 */ /* 0x000fe2000f8e18ff */
[----:B------:R-:W-:Y:S01]  /*2dc0*/  PRMT R4, RZ, 0x654, R4 ;  /* 0x00000654ff047816 */ /* 0x000fe20000000004 */
[----:B-1----:R-:W-:Y:S01]  /*2dd0*/  @!P2 IMAD.MOV.U32 R5, RZ, RZ, 0x10 ;  /* 0x00000010ff05a424 */ /* 0x002fe200078e00ff */
[----:B------:R-:W-:Y:S01]  /*2de0*/  SHF.L.U32 R7, R12, 0x1f, RZ ;  /* 0x0000001f0c077819 */ /* 0x000fe200000006ff */
[----:B------:R-:W-:Y:S01]  /*2df0*/  UIADD3 UR7, UPT, UPT, UR4, 0xa0, URZ ;  /* 0x000000a004077890 */ /* 0x000fe2000fffe0ff */
[----:B------:R1:W-:Y:S05]  /*2e00*/  SYNCS.ARRIVE.TRANS64.RED.A1T0 RZ, [R4+URZ], RZ ;  /* 0x000000ff04ff79a7 */ /* 0x0003ea00081004ff */
[----:B------:R-:W-:Y:S01]  /*2e10*/  IMAD.U32 R0, RZ, RZ, UR7 ;  /* 0x00000007ff007e24 */ /* 0x000fe2000f8e00ff */
[----:B------:R-:W2:Y:S04]  /*2e20*/  SYNCS.PHASECHK.TRANS64.TRYWAIT P0, [UR4+0xb0], R7 ;  /* 0x0000b007ff0075a7 */ /* 0x000ea80008001104 */
[----:B------:R-:W-:Y:S01]  /*2e30*/  PRMT R13, R3, 0x654, R0 ;  /* 0x00000654030d7816 */ /* 0x000fe20000000000 */
[----:B-12---:R-:W-:Y:S06]  /*2e40*/  @!P0 BRA `(.L_x_50) ;  /* 0x0000007000248947 */ /* 0x006fec0003800000 */
.L_x_164:
[----:B------:R-:W-:Y:S01]  /*2e50*/  ULEA UR8, UR5, UR6, 0x4 ;  /* 0x0000000605087291 */ /* 0x000fe2000f8e20ff */
[----:B------:R-:W-:Y:S01]  /*2e60*/  SEL R2, R13, R2, !P2 ;  /* 0x000000020d027207 */ /* 0x000fe20005000000 */
[----:B------:R-:W-:Y:S01]  /*2e70*/  UIADD3 UR9, UPT, UPT, UR4, 0xa0, URZ ;  /* 0x000000a004097890 */ /* 0x000fe2000fffe0ff */
[----:B-1----:R-:W-:Y:S01]  /*2e80*/  LEA R0, R11, UR6, 0x3 ;  /* 0x000000060b007c11 */ /* 0x002fe2000f8e18ff */
[----:B------:R-:W-:Y:S01]  /*2e90*/  UIADD3 UR8, UPT, UPT, UR8, 0x130, URZ ;  /* 0x0000013008087890 */ /* 0x000fe2000fffe0ff */
[----:B------:R1:W-:Y:S01]  /*2ea0*/  @!P2 SYNCS.ARRIVE.TRANS64.RED RZ, [R2+URZ], R5 ;  /* 0x0000000502ffa9a7 */ /* 0x0003e200080004ff */
[----:B------:R-:W-:Y:S01]  /*2eb0*/  UIADD3 UR4, UPT, UPT, UR5, 0x1, URZ ;  /* 0x0000000105047890 */ /* 0x000fe2000fffe0ff */
[----:B------:R-:W-:-:S03]  /*2ec0*/  VIADD R8, R8, 0x1 ;  /* 0x0000000108087836 */ /* 0x000fc60000000000 */
[----:B------:R-:W-:Y:S02]  /*2ed0*/  UISETP.NE.AND UP0, UPT, UR4, 0x2, UPT ;  /* 0x000000020400788c */ /* 0x000fe4000bf05270 */
[----:B------:R-:W-:Y:S01]  /*2ee0*/  ISETP.NE.AND P0, PT, R8, 0x2, PT ;  /* 0x000000020800780c */ /* 0x000fe20003f05270 */
[----:B------:R-:W-:Y:S06]  /*2ef0*/  UGETNEXTWORKID.BROADCAST [UR8], [UR9] ;  /* 0x00000000080073ca */ /* 0x000fec0008000100 */
[----:B------:R-:W-:Y:S02]  /*2f00*/  USEL UR7, URZ, 0x1, UP0 ;  /* 0x00000001ff077887 */ /* 0x000fe40008000000 */
[----:B------:R-:W-:-:S04]  /*2f10*/  USEL UR5, UR4, URZ, UP0 ;  /* 0x000000ff04057287 */ /* 0x000fc80008000000 */
[----:B------:R-:W-:Y:S02]  /*2f20*/  LOP3.LUT R12, R12, UR7, RZ, 0x3c, !PT ;  /* 0x000000070c0c7c12 */ /* 0x000fe4000f8e3cff */
[----:B-1----:R-:W-:-:S04]  /*2f30*/  SHF.L.U32 R5, R10, 0x1f, RZ ;  /* 0x0000001f0a057819 */ /* 0x002fc800000006ff */
[----:B------:R-:W1:Y:S02]  /*2f40*/  SYNCS.PHASECHK.TRANS64.TRYWAIT P1, [R0+URZ+0xa0], R5 ;  /* 0x0000a005000075a7 */ /* 0x000e6400080211ff */
[----:B-1----:R-:W-:Y:S05]  /*2f50*/  @!P1 BRA `(.L_x_51) ;  /* 0x0000006c00f89947 */ /* 0x002fea0003800000 */
.L_x_165:
[C---:B------:R-:W-:Y:S01]  /*2f60*/  LEA R4, R11.reuse, UR6, 0x4 ;  /* 0x000000060b047c11 */ /* 0x040fe2000f8e20ff */
[----:B-1----:R-:W-:Y:S01]  /*2f70*/  VIADD R0, R0, 0xb0 ;  /* 0x000000b000007836 */ /* 0x002fe20000000000 */
[----:B------:R-:W-:Y:S01]  /*2f80*/  SEL R8, R8, RZ, P0 ;  /* 0x000000ff08087207 */ /* 0x000fe20000000000 */
[----:B------:R-:W-:-:S03]  /*2f90*/  VIADD R11, R11, 0x1 ;  /* 0x000000010b0b7836 */ /* 0x000fc60000000000 */
[----:B------:R-:W1:Y:S01]  /*2fa0*/  LDS.128 R4, [R4+0x130] ;  /* 0x0001300004047984 */ /* 0x000e620000000c00 */
[----:B------:R-:W-:Y:S02]  /*2fb0*/  PRMT R0, RZ, 0x654, R0 ;  /* 0x00000654ff007816 */ /* 0x000fe40000000000 */
[C---:B------:R-:W-:Y:S01]  /*2fc0*/  ISETP.NE.AND P1, PT, R11.reuse, 0x2, PT ;  /* 0x000000020b00780c */ /* 0x040fe20003f25270 */
[----:B------:R-:W-:Y:S01]  /*2fd0*/  @!PT LDS RZ, [RZ] ;  /* 0x00000000fffff984 */ /* 0x000fe20000000800 */
[----:B------:R-:W-:Y:S01]  /*2fe0*/  @!PT LDS RZ, [RZ] ;  /* 0x00000000fffff984 */ /* 0x000fe20000000800 */
[----:B------:R-:W-:Y:S01]  /*2ff0*/  @!PT LDS RZ, [RZ] ;  /* 0x00000000fffff984 */ /* 0x000fe20000000800 */
[----:B------:R-:W-:Y:S01]  /*3000*/  @!PT LDS RZ, [RZ] ;  /* 0x00000000fffff984 */ /* 0x000fe20000000800 */
[----:B------:R2:W-:Y:S06]  /*3010*/  MEMBAR.ALL.CTA ;  /* 0x0000000000007992 */ /* 0x0005ec0000008000 */
[----:B--2---:R-:W2:Y:S01]  /*3020*/  FENCE.VIEW.ASYNC.S ;  /* 0x00000000000073c6 */ /* 0x004ea20000000000 */
[----:B------:R-:W-:Y:S01]  /*3030*/  SEL R11, R11, RZ, P1 ;  /* 0x000000ff0b0b7207 */ /* 0x000fe20000800000 */
[----:B--2---:R2:W-:Y:S01]  /*3040*/  SYNCS.ARRIVE.TRANS64.RED.A1T0 RZ, [R0+URZ], RZ ;  /* 0x000000ff00ff79a7 */ /* 0x0045e200081004ff */
[----:B-1----:R-:W-:-:S02]  /*3050*/  LOP3.LUT P3, RZ, R6, 0x1, RZ, 0xc0, !PT ;  /* 0x0000000106ff7812 */ /* 0x002fc4000786c0ff */
[----:B------:R-:W-:-:S04]  /*3060*/  SEL R5, RZ, 0x1, P1 ;  /* 0x00000001ff057807 */ /* 0x000fc80000800000 */
[----:B------:R-:W-:Y:S02]  /*3070*/  LOP3.LUT R10, R10, R5, RZ, 0x3c, !PT ;  /* 0x000000050a0a7212 */ /* 0x000fe400078e3cff */
[----:B--2---:R-:W-:-:S04]  /*3080*/  SEL R0, RZ, 0x1, P0 ;  /* 0x00000001ff007807 */ /* 0x004fc80000000000 */
[----:B------:R-:W-:Y:S01]  /*3090*/  LOP3.LUT R9, R9, R0, RZ, 0x3c, !PT ;  /* 0x0000000009097212 */ /* 0x000fe200078e3cff */
[----:B------:R-:W-:Y:S06]  /*30a0*/  @P3 BRA `(.L_x_52) ;  /* 0xfffffffc002c3947 */ /* 0x000fec000383ffff */
[----:B------:R-:W-:Y:S01]  /*30b0*/  ULEA UR4, UR5, UR6, 0x3 ;  /* 0x0000000605047291 */ /* 0x000fe2000f8e18ff */
[----:B------:R-:W-:-:S08]  /*30c0*/  SHF.L.U32 R3, R12, 0x1f, RZ ;  /* 0x0000001f0c037819 */ /* 0x000fd000000006ff */
[----:B------:R-:W1:Y:S02]  /*30d0*/  SYNCS.PHASECHK.TRANS64 P0, [UR4+0xb0], R3 ;  /* 0x0000b003ff0075a7 */ /* 0x000e640008001004 */
[----:B-1----:R-:W-:Y:S05]  /*30e0*/  @P0 BRA `(.L_x_53) ;  /* 0x0000000000080947 */ /* 0x002fea0003800000 */
[----:B------:R-:W1:Y:S02]  /*30f0*/  SYNCS.PHASECHK.TRANS64.TRYWAIT P0, [UR4+0xb0], R3 ;  /* 0x0000b003ff0075a7 */ /* 0x000e640008001104 */
[----:B-1----:R-:W-:Y:S05]  /*3100*/  @!P0 BRA `(.L_x_54) ;  /* 0x0000006c00a08947 */ /* 0x002fea0003800000 */
.L_x_53:
[----:B------:R-:W-:-:S04]  /*3110*/  UIADD3 UR7, UPT, UPT, UR5, 0x1, URZ ;  /* 0x0000000105077890 */ /* 0x000fc8000fffe0ff */
[----:B------:R-:W-:-:S04]  /*3120*/  UISETP.NE.AND UP0, UPT, UR7, 0x2, UPT ;  /* 0x000000020700788c */ /* 0x000fc8000bf05270 */
[----:B------:R-:W-:Y:S02]  /*3130*/  USEL UR8, URZ, 0x1, UP0 ;  /* 0x00000001ff087887 */ /* 0x000fe40008000000 */
[----:B------:R-:W-:-:S04]  /*3140*/  USEL UR7, UR7, URZ, UP0 ;  /* 0x000000ff07077287 */ /* 0x000fc80008000000 */
[----:B------:R-:W-:Y:S01]  /*3150*/  ULEA UR7, UR7, UR6, 0x3 ;  /* 0x0000000607077291 */ /* 0x000fe2000f8e18ff */
[----:B-1----:R-:W-:-:S04]  /*3160*/  LOP3.LUT R3, R12, UR8, RZ, 0x3c, !PT ;  /* 0x000000080c037c12 */ /* 0x002fc8000f8e3cff */
[----:B------:R-:W-:-:S04]  /*3170*/  SHF.L.U32 R0, R3, 0x1f, RZ ;  /* 0x0000001f03007819 */ /* 0x000fc800000006ff */
[----:B------:R-:W1:Y:S02]  /*3180*/  SYNCS.PHASECHK.TRANS64 P0, [UR7+0xb0], R0 ;  /* 0x0000b000ff0075a7 */ /* 0x000e640008001007 */
[----:B-1----:R-:W-:Y:S05]  /*3190*/  @P0 EXIT ;  /* 0x000000000000094d */ /* 0x002fea0003800000 */
[----:B------:R-:W-:Y:S02]  /*31a0*/  SHF.L.U32 R3, R3, 0x1f, RZ ;  /* 0x0000001f03037819 */ /* 0x000fe400000006ff */
[----:B------:R-:W-:-:S07]  /*31b0*/  MOV R0, UR7 ;  /* 0x0000000700007c02 */ /* 0x000fce0008000f00 */
.L_x_55:
[----:B-1----:R1:W2:Y:S02]  /*31c0*/  SYNCS.PHASECHK.TRANS64.TRYWAIT P0, [R0+URZ+0xb0], R3 ;  /* 0x0000b003000075a7 */ /* 0x0022a400080011ff */
[----:B--2---:R-:W-:Y:S05]  /*31d0*/  @!P0 NANOSLEEP.SYNCS 0x989680 ;  /* 0x009896800000895d */ /* 0x004fea0003900000 */
[----:B------:R-:W2:Y:S02]  /*31e0*/  @!P0 SYNCS.PHASECHK.TRANS64 P0, [R0+URZ+0xb0], R3 ;  /* 0x0000b003000085a7 */ /* 0x000ea400080010ff */
[----:B--2---:R-:W-:Y:S05]  /*31f0*/  @P0 EXIT ;  /* 0x000000000000094d */ /* 0x004fea0003800000 */
[----:B------:R-:W-:Y:S05]  /*3200*/  BRA `(.L_x_55) ;  /* 0xfffffffc00ec7947 */ /* 0x000fea000383ffff */
.L_x_48:
[----:B------:R-:W-:Y:S05]  /*3210*/  BRA.U UP4, `(.L_x_56) ;  /* 0x0000001104dc7547 */ /* 0x000fea000b800000 */
[----:B------:R-:W1:Y:S01]  /*3220*/  S2UR UR7, SR_CgaCtaId ;  /* 0x00000000000779c3 */ /* 0x000e620000008800 */
[----:B------:R-:W-:Y:S01]  /*3230*/  UMOV UR4, 0x40 ;  /* 0x0000004000047882 */ /* 0x000fe20000000000 */
[----:B------:R-:W-:Y:S01]  /*3240*/  NOP ;  /* 0x0000000000007918 */ /* 0x000fe20000000000 */
[----:B------:R-:W-:Y:S01]  /*3250*/  UMOV UR6, 0x400 ;  /* 0x0000040000067882 */ /* 0x000fe20000000000 */
[----:B-1----:R-:W-:Y:S02]  /*3260*/  ULEA UR5, UR7, UR4, 0x18 ;  /* 0x0000000407057291 */ /* 0x002fe4000f8ec0ff */
[----:B------:R-:W-:-:S07]  /*3270*/  ULEA UR6, UR7, UR6, 0x18 ;  /* 0x0000000607067291 */ /* 0x000fce000f8ec0ff */
[----:B------:R-:W1:Y:S02]  /*3280*/  LDS.U8 R3, [UR5+0x1c] ;  /* 0x00001c05ff037984 */ /* 0x000e640008000000 */
[----:B-1----:R-:W-:-:S13]  /*3290*/  ISETP.NE.AND P0, PT, R3, RZ, PT ;  /* 0x000000ff0300720c */ /* 0x002fda0003f05270 */
[----:B------:R-:W-:Y:S05]  /*32a0*/  @P0 BRA `(.L_x_57) ;  /* 0x0000000400080947 */ /* 0x000fea0003800000 */
[----:B------:R-:W-:Y:S02]  /*32b0*/  UISETP.NE.U32.AND UP1, UPT, UR46, 0x1, UPT ;  /* 0x000000012e00788c */ /* 0x000fe4000bf25070 */
[----:B------:R-:W-:-:S07]  /*32c0*/  UIADD3 UR7, UPT, UPT, UR5, 0x8, URZ ;  /* 0x0000000805077890 */ /* 0x000fce000fffe0ff */
[----:B------:R-:W-:Y:S05]  /*32d0*/  BRA.U !UP1, `(.L_x_58) ;  /* 0x00000001099c7547 */ /* 0x000fea000b800000 */
[----:B------:R-:W-:Y:S01]  /*32e0*/  ELECT P0, URZ, PT ;  /* 0x0000000000ff782f */ /* 0x000fe20003800000 */
[----:B------:R-:W-:-:S12]  /*32f0*/  BSSY B0, `(.L_x_58) ;  /* 0x0000025000007945 */ /* 0x000fd80003800000 */
[----:B------:R-:W-:Y:S05]  /*3300*/  @!P0 BRA `(.L_x_59) ;  /* 0x00000000008c8947 */ /* 0x000fea0003800000 */
[----:B------:R-:W-:-:S05]  /*3310*/  UMOV UR4, 0x10 ;  /* 0x0000001000047882 */ /* 0x000fca0000000000 */
[----:B------:R-:W-:Y:S04]  /*3320*/  DEPBAR.LE SB1, 0x36 ;  /* 0x00009d800000791a */ /* 0x000fe80000000000 */
[----:B------:R-:W1:Y:S02]  /*3330*/  UTCATOMSWS.2CTA.FIND_AND_SET.ALIGN UP0, UR4, UR4 ;  /* 0x00000004000475e3 */ /* 0x000e640008200800 */
[----:B-1----:R-:W-:Y:S01]  /*3340*/  MOV R10, UR4 ;  /* 0x00000004000a7c02 */ /* 0x002fe20008000f00 */
[----:B------:R-:W-:Y:S06]  /*3350*/  BRA.U UP0, `(.L_x_60) ;  /* 0x0000000100187547 */ /* 0x000fec000b800000 */
.L_x_61:
[----:B------:R-:W-:Y:S05]  /*3360*/  NANOSLEEP 0x64 ;  /* 0x000000640000795d */ /* 0x000fea0003800000 */
[----:B------:R-:W-:-:S05]  /*3370*/  UMOV UR4, 0x10 ;  /* 0x0000001000047882 */ /* 0x000fca0000000000 */
[----:B------:R-:W-:Y:S04]  /*3380*/  DEPBAR.LE SB1, 0x36 ;  /* 0x00009d800000791a */ /* 0x000fe80000000000 */
[----:B------:R-:W1:Y:S02]  /*3390*/  UTCATOMSWS.2CTA.FIND_AND_SET.ALIGN UP0, UR4, UR4 ;  /* 0x00000004000475e3 */ /* 0x000e640008200800 */
[----:B-1----:R-:W-:Y:S01]  /*33a0*/  MOV R10, UR4 ;  /* 0x00000004000a7c02 */ /* 0x002fe20008000f00 */
[----:B------:R-:W-:Y:S05]  /*33b0*/  BRA.U !UP0, `(.L_x_61) ;  /* 0xfffffffd08e87547 */ /* 0x000fea000b83ffff */
.L_x_60:
[----:B------:R-:W1:Y:S01]  /*33c0*/  LDS R6, [UR5+0x10] ;  /* 0x00001005ff067984 */ /* 0x000e620008000800 */
[----:B------:R-:W-:Y:S01]  /*33d0*/  IMAD.U32 R3, RZ, RZ, UR6 ;  /* 0x00000006ff037e24 */ /* 0x000fe2000f8e00ff */
[----:B------:R-:W-:-:S03]  /*33e0*/  MOV R4, UR45 ;  /* 0x0000002d00047c02 */ /* 0x000fc60008000f00 */
[----:B------:R-:W-:Y:S01]  /*33f0*/  VIADD R3, R3, 0x150 ;  /* 0x0000015003037836 */ /* 0x000fe20000000000 */
[----:B-1----:R-:W-:-:S04]  /*3400*/  SHF.L.U32 R6, R6, 0x1f, RZ ;  /* 0x0000001f06067819 */ /* 0x002fc800000006ff */
[----:B------:R-:W1:Y:S02]  /*3410*/  SYNCS.PHASECHK.TRANS64.TRYWAIT P0, [UR5+0x8], R6 ;  /* 0x00000806ff0075a7 */ /* 0x000e640008001105 */
[----:B-1----:R-:W-:Y:S05]  /*3420*/  @P0 BRA `(.L_x_62) ;  /* 0x0000000000080947 */ /* 0x002fea0003800000 */
[----:B------:R-:W1:Y:S02]  /*3430*/  SYNCS.PHASECHK.TRANS64.TRYWAIT P0, [UR5+0x8], R6 ;  /* 0x00000806ff0075a7 */ /* 0x000e640008001105 */
[----:B-1----:R-:W-:Y:S05]  /*3440*/  @!P0 BRA `(.L_x_63) ;  /* 0x0000006800e88947 */ /* 0x002fea0003800000 */
.L_x_62:
[----:B------:R-:W-:Y:S01]  /*3450*/  PRMT R4, R4, 0x654, R3 ;  /* 0x0000065404047816 */ /* 0x000fe20000000003 */
[----:B------:R-:W-:Y:S01]  /*3460*/  HFMA2 R3, -RZ, RZ, 0, 5.9604644775390625e-08 ;  /* 0x00000001ff037431 */ /* 0x000fe200000001ff */
[----:B------:R-:W-:Y:S01]  /*3470*/  UPRMT UR4, UR45, 0x654, UR7 ;  /* 0x000006542d047896 */ /* 0x000fe20008000007 */
[----:B------:R-:W-:Y:S02]  /*3480*/  IMAD.MOV.U32 R7, RZ, RZ, 0xffff ;  /* 0x0000ffffff077424 */ /* 0x000fe400078e00ff */
[----:B-1----:R-:W-:Y:S02]  /*3490*/  IMAD.MOV.U32 R6, RZ, RZ, 0x4 ;  /* 0x00000004ff067424 */ /* 0x002fe400078e00ff */
[----:B------:R-:W-:Y:S01]  /*34a0*/  IMAD.SHL.U32 R9, R10, 0x20, RZ ;  /* 0x000000200a097824 */ /* 0x000fe200078e00ff */
[----:B------:R-:W-:Y:S02]  /*34b0*/  MOV R5, UR4 ;  /* 0x0000000400057c02 */ /* 0x000fe40008000f00 */
[-C--:B------:R-:W-:Y:S01]  /*34c0*/  SHF.L.U32 R8, R7, R10.reuse, RZ ;  /* 0x0000000a07087219 */ /* 0x080fe200000006ff */
[----:B------:R1:W-:Y:S01]  /*34d0*/  SYNCS.ARRIVE.TRANS64.RED RZ, [UR4], R6 ;  /* 0x00000006ffff79a7 */ /* 0x0003e20008000404 */
[----:B------:R-:W-:Y:S01]  /*34e0*/  SHF.L.U32 R7, R3, R10, RZ ;  /* 0x0000000a03077219 */ /* 0x000fe200000006ff */
[----:B------:R1:W-:Y:S04]  /*34f0*/  STS [UR6+0x150], R9 ;  /* 0x00015009ff007988 */ /* 0x0003e80008000806 */
[----:B------:R1:W-:Y:S04]  /*3500*/  STAS [R4.64], R10 ;  /* 0x0000000a04007dbd */ /* 0x0003e8000c0008ff */
[----:B------:R1:W-:Y:S04]  /*3510*/  ATOMS.OR RZ, [UR5+0x14], R8 ;  /* 0x00001408ffff798c */ /* 0x0003e8000b000005 */
[----:B------:R1:W-:Y:S04]  /*3520*/  ATOMS.OR RZ, [UR5+0x18], R7 ;  /* 0x00001807ffff798c */ /* 0x0003e8000b000005 */
[----:B------:R1:W-:Y:S02]  /*3530*/  ATOMS.XOR RZ, [UR5+0x10], R3 ;  /* 0x00001003ffff798c */ /* 0x0003e4000b800005 */
.L_x_59:
[----:B------:R-:W-:Y:S05]  /*3540*/  BSYNC B0 ;  /* 0x0000000000007941 */ /* 0x000fea0003800000 */
.L_x_58:
[----:B------:R-:W-:Y:S05]  /*3550*/  BRA.U UP1, `(.L_x_64) ;  /* 0x00000001016c7547 */ /* 0x000fea000b800000 */
[----:B------:R-:W-:-:S03]  /*3560*/  UMOV UR4, 0xffffffff ;  /* 0xffffffff00047882 */ /* 0x000fc60000000000 */
[----:B------:R-:W-:Y:S05]  /*3570*/  BRA.DIV UR4, `(.L_x_65) ;  /* 0x0000006a04b47947 */ /* 0x000fea000b800000 */
[----:B------:R-:W-:-:S13]  /*3580*/  ELECT P0, URZ, PT ;  /* 0x0000000000ff782f */ /* 0x000fda0003800000 */
.L_x_169:
[----:B------:R-:W-:Y:S05]  /*3590*/  @!P0 BRA `(.L_x_64) ;  /* 0x00000000005c8947 */ /* 0x000fea0003800000 */
[----:B-1----:R-:W1:Y:S02]  /*35a0*/  LDS R4, [UR5+0x10] ;  /* 0x00001005ff047984 */ /* 0x002e640008000800 */
[----:B-1----:R-:W-:-:S04]  /*35b0*/  SHF.L.U32 R4, R4, 0x1f, RZ ;  /* 0x0000001f04047819 */ /* 0x002fc800000006ff */
[----:B------:R-:W1:Y:S02]  /*35c0*/  SYNCS.PHASECHK.TRANS64.TRYWAIT P0, [UR5+0x8], R4 ;  /* 0x00000804ff0075a7 */ /* 0x000e640008001105 */
[----:B-1----:R-:W-:Y:S05]  /*35d0*/  @P0 BRA `(.L_x_66) ;  /* 0x0000000000080947 */ /* 0x002fea0003800000 */
[----:B------:R-:W1:Y:S02]  /*35e0*/  SYNCS.PHASECHK.TRANS64.TRYWAIT P0, [UR5+0x8], R4 ;  /* 0x00000804ff0075a7 */ /* 0x000e640008001105 */
[----:B-1----:R-:W-:Y:S05]  /*35f0*/  @!P0 BRA `(.L_x_67) ;  /* 0x0000006800b88947 */ /* 0x002fea0003800000 */
.L_x_66:
[----:B------:R-:W2:Y:S01]  /*3600*/  LDS R6, [UR6+0x150] ;  /* 0x00015006ff067984 */ /* 0x000ea20008000800 */
[----:B-1----:R-:W-:Y:S02]  /*3610*/  HFMA2 R3, -RZ, RZ, 0, 5.9604644775390625e-08 ;  /* 0x00000001ff037431 */ /* 0x002fe400000001ff */
[----:B------:R-:W-:Y:S01]  /*3620*/  IMAD.MOV.U32 R4, RZ, RZ, 0xffff ;  /* 0x0000ffffff047424 */ /* 0x000fe200078e00ff */
[----:B------:R-:W-:Y:S01]  /*3630*/  UPRMT UR4, UR45, 0x654, UR7 ;  /* 0x000006542d047896 */ /* 0x000fe20008000007 */
[----:B--2---:R-:W-:-:S03]  /*3640*/  IMAD.SHL.U32 R5, R6, 0x20, RZ ;  /* 0x0000002006057824 */ /* 0x004fc600078e00ff */
[-C--:B------:R-:W-:Y:S02]  /*3650*/  SHF.L.U32 R4, R4, R6.reuse, RZ ;  /* 0x0000000604047219 */ /* 0x080fe400000006ff */
[----:B------:R-:W-:Y:S01]  /*3660*/  SHF.L.U32 R6, R3, R6, RZ ;  /* 0x0000000603067219 */ /* 0x000fe200000006ff */
[----:B------:R2:W-:Y:S04]  /*3670*/  STS [UR6+0x150], R5 ;  /* 0x00015005ff007988 */ /* 0x0005e80008000806 */
[----:B------:R2:W-:Y:S04]  /*3680*/  ATOMS.OR RZ, [UR5+0x14], R4 ;  /* 0x00001404ffff798c */ /* 0x0005e8000b000005 */
[----:B------:R2:W-:Y:S01]  /*3690*/  ATOMS.OR RZ, [UR5+0x18], R6 ;  /* 0x00001806ffff798c */ /* 0x0005e2000b000005 */
[----:B------:R-:W-:Y:S03]  /*36a0*/  SYNCS.ARRIVE.TRANS64.RED.A1T0 RZ, [UR4], RZ ;  /* 0x000000ffffff79a7 */ /* 0x000fe60008100404 */
[----:B------:R2:W-:Y:S01]  /*36b0*/  ATOMS.XOR RZ, [UR5+0x10], R3 ;  /* 0x00001003ffff798c */ /* 0x0005e2000b800005 */
[----:B------:R-:W-:Y:S05]  /*36c0*/  BRA `(.L_x_64) ;  /* 0x0000000000107947 */ /* 0x000fea0003800000 */
.L_x_57:
[----:B------:R-:W-:Y:S02]  /*36d0*/  MOV R3, 0xffffffff ;  /* 0xffffffff00037802 */ /* 0x000fe40000000f00 */
[----:B------:R-:W-:-:S03]  /*36e0*/  MOV R4, 0x3710 ;  /* 0x0000371000047802 */ /* 0x000fc60000000f00 */
[----:B------:R1:W-:Y:S04]  /*36f0*/  STS [UR6+0x150], R3 ;  /* 0x00015003ff007988 */ /* 0x0003e80008000806 */
[----:B-1---5:R-:W-:Y:S05]  /*3700*/  CALL.REL.NOINC `($__internal_1_$__cuda_sm10x_tcgen05_guardrail_trap_phase_invalid_during_alloc) ;  /* 0x00000070008c7944 */ /* 0x022fea0003c00000 */
.L_x_64:
[----:B------:R-:W-:Y:S05]  /*3710*/  WARPSYNC.ALL ;  /* 0x0000000000007948 */ /* 0x000fea0003800000 */
[----:B------:R-:W3:Y:S01]  /*3720*/  S2UR UR4, SR_CgaCtaId ;  /* 0x00000000000479c3 */ /* 0x000ee20000008800 */
[----:B------:R-:W-:Y:S01]  /*3730*/  UMOV UR26, 0x400 ;  /* 0x00000400001a7882 */ /* 0x000fe20000000000 */
[----:B------:R-:W-:-:S06]  /*3740*/  NOP ;  /* 0x0000000000007918 */ /* 0x000fcc0000000000 */
[----:B------:R-:W-:Y:S06]  /*3750*/  BAR.ARV 0x6, 0xa0 ;  /* 0x0182800000007b1d */ /* 0x000fec0000002000 */
[----:B------:R-:W4:Y:S01]  /*3760*/  LDCU UR6, c[0x0][0x38c] ;  /* 0x00007180ff0677ac */ /* 0x000f220008000800 */
[----:B------:R-:W-:Y:S01]  /*3770*/  LOP3.LUT R0, R0, 0xffff, RZ, 0xc0, !PT ;  /* 0x0000ffff00007812 */ /* 0x000fe200078ec0ff */
[----:B-1----:R-:W-:Y:S01]  /*3780*/  IMAD.MOV.U32 R9, RZ, RZ, 0x1 ;  /* 0x00000001ff097424 */ /* 0x002fe200078e00ff */
[----:B------:R-:W-:Y:S01]  /*3790*/  LOP3.LUT R2, R2, 0xffff, RZ, 0xc0, !PT ;  /* 0x0000ffff02027812 */ /* 0x000fe200078ec0ff */
[----:B------:R-:W-:Y:S01]  /*37a0*/  IMAD.MOV.U32 R8, RZ, RZ, RZ ;  /* 0x000000ffff087224 */ /* 0x000fe200078e00ff */
[----:B------:R-:W-:Y:S01]  /*37b0*/  R2UR UR42, R0 ;  /* 0x00000000002a72ca */ /* 0x000fe200000e0000 */
[----:B------:R-:W-:Y:S01]  /*37c0*/  UMOV UR32, URZ ;  /* 0x000000ff00207c82 */ /* 0x000fe20008000000 */
[----:B------:R-:W-:Y:S01]  /*37d0*/  R2UR UR28, R2 ;  /* 0x00000000021c72ca */ /* 0x000fe200000e0000 */
[----:B------:R-:W-:Y:S01]  /*37e0*/  UMOV UR23, URZ ;  /* 0x000000ff00177c82 */ /* 0x000fe20008000000 */
[----:B------:R-:W-:Y:S01]  /*37f0*/  UMOV UR22, URZ ;  /* 0x000000ff00167c82 */ /* 0x000fe20008000000 */
[----:B---3--:R-:W-:-:S02]  /*3800*/  ULEA UR26, UR4, UR26, 0x18 ;  /* 0x0000001a041a7291 */ /* 0x008fc4000f8ec0ff */
[----:B------:R-:W-:Y:S02]  /*3810*/  UISETP.NE.AND UP3, UPT, UR46, URZ, UPT ;  /* 0x000000ff2e00728c */ /* 0x000fe4000bf65270 */
[----:B------:R-:W-:Y:S02]  /*3820*/  UIADD3 UR5, UPT, UPT, UR26, 0x8400, URZ ;  /* 0x000084001a057890 */ /* 0x000fe4000fffe0ff */
[----:B------:R-:W-:Y:S02]  /*3830*/  UIADD3 UR4, UPT, UPT, UR26, 0x1c400, URZ ;  /* 0x0001c4001a047890 */ /* 0x000fe4000fffe0ff */
[----:B----4-:R-:W-:Y:S01]  /*3840*/  UIADD3 UR6, UPT, UPT, UR6, 0x3f, URZ ;  /* 0x0000003f06067890 */ /* 0x010fe2000fffe0ff */
[----:B--2---:R-:W1:Y:S01]  /*3850*/  LDS R3, [UR26+0x150] ;  /* 0x0001501aff037984 */ /* 0x004e620008000800 */
[----:B------:R-:W-:Y:S02]  /*3860*/  USHF.R.U32.HI UR5, URZ, 0x4, UR5 ;  /* 0x00000004ff057899 */ /* 0x000fe40008011605 */
[----:B------:R-:W-:-:S02]  /*3870*/  USHF.R.S32.HI UR33, URZ, 0x1f, UR6 ;  /* 0x0000001fff217899 */ /* 0x000fc40008011406 */
[----:B------:R-:W-:Y:S02]  /*3880*/  USHF.R.U32.HI UR4, URZ, 0x4, UR4 ;  /* 0x00000004ff047899 */ /* 0x000fe40008011604 */
[----:B------:R-:W-:Y:S02]  /*3890*/  ULEA.HI UR33, UR33, UR6, URZ, 0x6 ;  /* 0x0000000621217291 */ /* 0x000fe4000f8f30ff */
[----:B------:R-:W-:Y:S02]  /*38a0*/  ULOP3.LUT UR5, UR5, 0x3fff, URZ, 0xc0, !UPT ;  /* 0x00003fff05057892 */ /* 0x000fe4000f8ec0ff */
[----:B------:R-:W-:Y:S02]  /*38b0*/  USHF.R.S32.HI UR33, URZ, 0x6, UR33 ;  /* 0x00000006ff217899 */ /* 0x000fe40008011421 */
[----:B------:R-:W-:Y:S02]  /*38c0*/  ULOP3.LUT UR30, UR4, 0x3fff, URZ, 0xc0, !UPT ;  /* 0x00003fff041e7892 */ /* 0x000fe4000f8ec0ff */
[----:B------:R-:W-:Y:S01]  /*38d0*/  UISETP.LT.AND UP0, UPT, UR33, 0x1, UPT ;  /* 0x000000012100788c */ /* 0x000fe2000bf01270 */
[----:B------:R-:W-:Y:S01]  /*38e0*/  UMOV UR40, 0x0 ;  /* 0x0000000000287882 */ /* 0x000fe20000000000 */
[----:B------:R-:W-:Y:S01]  /*38f0*/  UMOV UR41, 0x10200010 ;  /* 0x1020001000297882 */ /* 0x000fe20000000000 */
[----:B------:R-:W-:-:S02]  /*3900*/  ULOP3.LUT UR29, UR5, 0x10000, URZ, 0xfc, !UPT ;  /* 0x00010000051d7892 */ /* 0x000fc4000f8efcff */
[----:B------:R-:W-:Y:S02]  /*3910*/  ULOP3.LUT UR30, UR30, 0x10000, URZ, 0xfc, !UPT ;  /* 0x000100001e1e7892 */ /* 0x000fe4000f8efcff */
[----:B------:R-:W-:Y:S01]  /*3920*/  USEL UR43, UR33, 0x1, !UP0 ;  /* 0x00000001212b7887 */ /* 0x000fe2000c000000 */
[----:B------:R-:W-:Y:S01]  /*3930*/  UMOV UR38, 0x0 ;  /* 0x0000000000267882 */ /* 0x000fe20000000000 */
[----:B------:R-:W-:Y:S01]  /*3940*/  UMOV UR39, 0x10200010 ;  /* 0x1020001000277882 */ /* 0x000fe20000000000 */
[----:B------:R-:W-:Y:S01]  /*3950*/  UMOV UR36, 0x0 ;  /* 0x0000000000247882 */ /* 0x000fe20000000000 */
[----:B------:R-:W-:Y:S01]  /*3960*/  UMOV UR37, 0x10200010 ;  /* 0x1020001000257882 */ /* 0x000fe20000000000 */
[----:B------:R-:W-:Y:S01]  /*3970*/  UMOV UR34, 0x0 ;  /* 0x0000000000227882 */ /* 0x000fe20000000000 */
[----:B------:R-:W-:Y:S01]  /*3980*/  UMOV UR35, 0x10200010 ;  /* 0x1020001000237882 */ /* 0x000fe20000000000 */
[----:B-1----:R-:W-:Y:S02]  /*3990*/  R2UR UR44, R3 ;  /* 0x00000000032c72ca */ /* 0x002fe400000e0000 */
[----:B------:R-:W-:-:S13]  /*39a0*/  CS2R R2, SRZ ;  /* 0x0000000000027805 */ /* 0x000fda000001ff00 */
.L_x_75:
[C---:B------:R-:W-:Y:S02]  /*39b0*/  LEA R0, R8.reuse, UR26, 0x3 ;  /* 0x0000001a08007c11 */ /* 0x040fe4000f8e18ff */
[----:B------:R-:W-:Y:S02]  /*39c0*/  SHF.L.U32 R5, R3, 0x1f, RZ ;  /* 0x0000001f03057819 */ /* 0x000fe400000006ff */
[----:B------:R-:W-:Y:S02]  /*39d0*/  LEA R4, R8, UR26, 0x4 ;  /* 0x0000001a08047c11 */ /* 0x000fe4000f8e20ff */
[----:B------:R-:W1:Y:S02]  /*39e0*/  SYNCS.PHASECHK.TRANS64.TRYWAIT P0, [R0+URZ+0xa0], R5 ;  /* 0x0000a005000075a7 */ /* 0x000e6400080011ff */
[----:B-1-3--:R-:W-:Y:S05]  /*39f0*/  @!P0 BRA `(.L_x_68) ;  /* 0x0000006400d08947 */ /* 0x00afea0003800000 */
.L_x_170:
[----:B-1----:R-:W1:Y:S01]  /*3a00*/  LDS.128 R4, [R4+0x130] ;  /* 0x0001300004047984 */ /* 0x002e620000000c00 */
[----:B------:R-:W-:Y:S02]  /*3a10*/  VIADD R0, R0, 0xb0 ;  /* 0x000000b000007836 */ /* 0x000fe40000000000 */
[----:B------:R-:W-:Y:S01]  /*3a20*/  VIADD R8, R8, 0x1 ;  /* 0x0000000108087836 */ /* 0x000fe20000000000 */
[----:B------:R-:W-:Y:S01]  /*3a30*/  @!PT LDS RZ, [RZ] ;  /* 0x00000000fffff984 */ /* 0x000fe20000000800 */
[----:B------:R-:W-:Y:S01]  /*3a40*/  @!PT LDS RZ, [RZ] ;  /* 0x00000000fffff984 */ /* 0x000fe20000000800 */
[----:B------:R-:W-:Y:S01]  /*3a50*/  @!PT LDS RZ, [RZ] ;  /* 0x00000000fffff984 */ /* 0x000fe20000000800 */
[----:B------:R-:W-:Y:S01]  /*3a60*/  @!PT LDS RZ, [RZ] ;  /* 0x00000000fffff984 */ /* 0x000fe20000000800 */
[----:B------:R2:W-:Y:S06]  /*3a70*/  MEMBAR.ALL.CTA ;  /* 0x0000000000007992 */ /* 0x0005ec0000008000 */
[----:B--2---:R-:W2:Y:S01]  /*3a80*/  FENCE.VIEW.ASYNC.S ;  /* 0x00000000000073c6 */ /* 0x004ea20000000000 */
[----:B------:R-:W-:-:S04]  /*3a90*/  PRMT R0, RZ, 0x654, R0 ;  /* 0x00000654ff007816 */ /* 0x000fc80000000000 */
[----:B--2---:R2:W-:Y:S01]  /*3aa0*/  SYNCS.ARRIVE.TRANS64.RED.A1T0 RZ, [R0+URZ], RZ ;  /* 0x000000ff00ff79a7 */ /* 0x0045e200081004ff */
[----:B-1----:R-:W-:Y:S01]  /*3ab0*/  LOP3.LUT P1, RZ, R6, 0x1, RZ, 0xc0, !PT ;  /* 0x0000000106ff7812 */ /* 0x002fe2000782c0ff */
[----:B--2---:R-:W-:-:S12]  /*3ac0*/  BRA.U UP3, `(.L_x_69) ;  /* 0x0000000503087547 */ /* 0x004fd8000b800000 */
[----:B------:R-:W1:Y:S01]  /*3ad0*/  LDCU UR4, c[0x0][0x38c] ;  /* 0x00007180ff0477ac */ /* 0x000e620008000800 */
[----:B------:R-:W-:Y:S02]  /*3ae0*/  PLOP3.LUT P2, PT, PT, PT, PT, 0x80, 0x8 ;  /* 0x000000000008781c */ /* 0x000fe40003f4f070 */
[----:B------:R-:W-:Y:S01]  /*3af0*/  SHF.L.U32 R5, R9, 0x1f, RZ ;  /* 0x0000001f09057819 */ /* 0x000fe200000006ff */
[----:B------:R-:W-:Y:S02]  /*3b00*/  ULEA UR31, UR32, UR26, 0x3 ;  /* 0x0000001a201f7291 */ /* 0x000fe4000f8e18ff */
[----:B------:R-:W-:Y:S02]  /*3b10*/  ULEA UR11, UR32, UR44, 0x7 ;  /* 0x0000002c200b7291 */ /* 0x000fe4000f8e38ff */
[----:B-1----:R-:W-:-:S06]  /*3b20*/  UISETP.GE.AND UP0, UPT, UR4, 0x1, UPT ;  /* 0x000000010400788c */ /* 0x002fcc000bf06270 */
[----:B------:R-:W-:-:S05]  /*3b30*/  PLOP3.LUT P0, PT, PT, PT, UP0, 0x80, 0x8 ;  /* 0x000000000008781c */ /* 0x000fca0003f0f008 */
[----:B------:R-:W-:-:S08]  /*3b40*/  @UP0 ULEA UR4, UR23, UR26, 0x3 ;  /* 0x0000001a17040291 */ /* 0x000fd0000f8e18ff */
[----:B------:R-:W-:-:S04]  /*3b50*/  @P0 SHF.L.U32 R0, R2, 0x1f, RZ ;  /* 0x0000001f02000819 */ /* 0x000fc800000006ff */
[----:B------:R1:W2:Y:S01]  /*3b60*/  @P0 SYNCS.PHASECHK.TRANS64.TRYWAIT P2, [UR4], R0 ;  /* 0x00000000ff0005a7 */ /* 0x0002a20008041104 */
[----:B------:R-:W3:Y:S02]  /*3b70*/  SYNCS.PHASECHK.TRANS64.TRYWAIT P0, [UR31+0xe0], R5 ;  /* 0x0000e005ff0075a7 */ /* 0x000ee4000800111f */
[----:B-123--:R-:W-:Y:S05]  /*3b80*/  @!P0 BRA `(.L_x_70) ;  /* 0x0000006400808947 */ /* 0x00efea0003800000 */
.L_x_172:
[----:B------:R-:W-:Y:S01]  /*3b90*/  UMOV UR27, UR22 ;  /* 0x00000016001b7c82 */ /* 0x000fe20008000000 */
[----:B------:R-:W-:Y:S05]  /*3ba0*/  BRA.U !UP0, `(.L_x_71) ;  /* 0x0000000108c07547 */ /* 0x000fea000b800000 */
[----:B------:R-:W-:Y:S02]  /*3bb0*/  UIADD3 UR27, UPT, UPT, UR43, UR22, URZ ;  /* 0x000000162b1b7290 */ /* 0x000fe4000fffe0ff */
[----:B------:R-:W-:Y:S01]  /*3bc0*/  UPLOP3.LUT UP2, UPT, UPT, UPT, UPT, 0x40, 0x4 ;  /* 0x000000000004789c */ /* 0x000fe20003f4e870 */
[----:B------:R-:W-:Y:S01]  /*3bd0*/  UMOV UR24, UR33 ;  /* 0x0000002100187c82 */ /* 0x000fe20008000000 */
[----:B------:R-:W-:-:S09]  /*3be0*/  UMOV UR10, UR23 ;  /* 0x00000017000a7c82 */ /* 0x000fd20008000000 */
.L_x_74:
[----:B--2---:R-:W-:Y:S01]  /*3bf0*/  ULEA UR5, UR10, UR26, 0x3 ;  /* 0x0000001a0a057291 */ /* 0x004fe2000f8e18ff */
[----:B---3--:R-:W-:Y:S11]  /*3c00*/  @P2 BRA `(.L_x_72) ;  /* 0x00000000000c2947 */ /* 0x008ff60003800000 */
[----:B-1----:R-:W-:Y:S04]  /*3c10*/  SHF.L.U32 R5, R2, 0x1f, RZ ;  /* 0x0000001f02057819 */ /* 0x002fe800000006ff */
[----:B------:R-:W1:Y:S02]  /*3c20*/  SYNCS.PHASECHK.TRANS64.TRYWAIT P0, [UR5], R5 ;  /* 0x00000005ff0075a7 */ /* 0x000e640008001105 */
[----:B-1----:R-:W-:Y:S05]  /*3c30*/  @!P0 BRA `(.L_x_73) ;  /* 0x00000064006c8947 */ /* 0x002fea0003800000 */
.L_x_72:
[----:B------:R-:W-:Y:S01]  /*3c40*/  UISETP.NE.AND UP0, UPT, UR24, 0x1, UPT ;  /* 0x000000011800788c */ /* 0x000fe2000bf05270 */
[----:B------:R-:W-:Y:S01]  /*3c50*/  PLOP3.LUT P2, PT, PT, PT, PT, 0x80, 0x8 ;  /* 0x000000000008781c */ /* 0x000fe20003f4f070 */
[----:B------:R-:W-:Y:S02]  /*3c60*/  UIADD3 UR4, UPT, UPT, UR10, 0x1, URZ ;  /* 0x000000010a047890 */ /* 0x000fe4000fffe0ff */
[----:B------:R-:W-:Y:S02]  /*3c70*/  UIADD3 UR25, UPT, UPT, UR5, 0x28, URZ ;  /* 0x0000002805197890 */ /* 0x000fe4000fffe0ff */
[----:B------:R-:W-:Y:S01]  /*3c80*/  UISETP.NE.AND UP1, UPT, UR4, 0x5, UPT ;  /* 0x000000050400788c */ /* 0x000fe2000bf25270 */
[----:B------:R-:W-:Y:S01]  /*3c90*/  PLOP3.LUT P0, PT, PT, PT, UP0, 0x80, 0x8 ;  /* 0x000000000008781c */ /* 0x000fe20003f0f008 */
[----:B------:R-:W-:Y:S02]  /*3ca0*/  UIADD3 UR22, UPT, UPT, UR22, 0x1, URZ ;  /* 0x0000000116167890 */ /* 0x000fe4000fffe0ff */
[----:B------:R-:W-:Y:S02]  /*3cb0*/  USEL UR6, URZ, 0x1, UP1 ;  /* 0x00000001ff067887 */ /* 0x000fe40008800000 */
[----:B------:R-:W-:Y:S02]  /*3cc0*/  USEL UR23, UR4, URZ, UP1 ;  /* 0x000000ff04177287 */ /* 0x000fe40008800000 */
[----:B------:R-:W-:Y:S02]  /*3cd0*/  UIADD3 UR24, UPT, UPT, UR24, -0x1, URZ ;  /* 0xffffffff18187890 */ /* 0x000fe4000fffe0ff */
[----:B------:R-:W-:Y:S01]  /*3ce0*/  @UP0 ULEA UR4, UR23, UR26, 0x3 ;  /* 0x0000001a17040291 */ /* 0x000fe2000f8e18ff */
[----:B------:R-:W-:Y:S01]  /*3cf0*/  LOP3.LUT R2, R2, UR6, RZ, 0x3c, !PT ;  /* 0x0000000602027c12 */ /* 0x000fe2000f8e3cff */
[----:B------:R-:W-:Y:S02]  /*3d00*/  ULEA UR6, UR10, UR30, 0x9 ;  /* 0x0000001e0a067291 */ /* 0x000fe4000f8e48ff */
[----:B------:R-:W-:Y:S01]  /*3d10*/  UISETP.NE.AND UP0, UPT, UR22, UR27, UPT ;  /* 0x0000001b1600728c */ /* 0x000fe2000bf05270 */
[----:B-1----:R-:W-:Y:S01]  /*3d20*/  @P0 SHF.L.U32 R0, R2, 0x1f, RZ ;  /* 0x0000001f02000819 */ /* 0x002fe200000006ff */
[----:B------:R-:W-:Y:S02]  /*3d30*/  UIADD3 UR20, UPT, UPT, UR6, 0x2, URZ ;  /* 0x0000000206147890 */ /* 0x000fe4000fffe0ff */
[----:B------:R-:W-:Y:S01]  /*3d40*/  UIADD3 UR16, UPT, UPT, UR6, 0x4, URZ ;  /* 0x0000000406107890 */ /* 0x000fe2000fffe0ff */
[----:B------:R2:W3:Y:S01]  /*3d50*/  @P0 SYNCS.PHASECHK.TRANS64.TRYWAIT P2, [UR4], R0 ;  /* 0x00000000ff0005a7 */ /* 0x0004e20008041104 */
[----:B------:R-:W-:Y:S02]  /*3d60*/  ULEA UR4, UR10, UR29, 0xa ;  /* 0x0000001d0a047291 */ /* 0x000fe4000f8e50ff */
[----:B------:R-:W-:Y:S02]  /*3d70*/  UIADD3 UR12, UPT, UPT, UR6, 0x6, URZ ;  /* 0x00000006060c7890 */ /* 0x000fe4000fffe0ff */
[----:B------:R-:W-:Y:S02]  /*3d80*/  UIADD3 UR18, UPT, UPT, UR4, 0x2, URZ ;  /* 0x0000000204127890 */ /* 0x000fe4000fffe0ff */
[----:B------:R-:W-:Y:S02]  /*3d90*/  UIADD3 UR14, UPT, UPT, UR4, 0x4, URZ ;  /* 0x00000004040e7890 */ /* 0x000fe4000fffe0ff */
[----:B------:R-:W-:Y:S01]  /*3da0*/  UIADD3 UR8, UPT, UPT, UR4, 0x6, URZ ;  /* 0x0000000604087890 */ /* 0x000fe2000fffe0ff */
[----:B------:R-:W-:Y:S01]  /*3db0*/  UMOV UR7, 0x40004040 ;  /* 0x4000404000077882 */ /* 0x000fe20000000000 */
[----:B------:R-:W-:Y:S01]  /*3dc0*/  UMOV UR5, 0x40004040 ;  /* 0x4000404000057882 */ /* 0x000fe20000000000 */
[----:B------:R-:W-:Y:S01]  /*3dd0*/  UMOV UR21, 0x40004040 ;  /* 0x4000404000157882 */ /* 0x000fe20000000000 */
[----:B------:R2:W-:Y:S01]  /*3de0*/  UTCHMMA.2CTA gdesc[UR4], gdesc[UR6], tmem[UR11], tmem[UR40], idesc[UR41], UP2 ;  /* 0x00ff2806040075ea */ /* 0x0005e2000920000b */
[----:B------:R-:W-:Y:S01]  /*3df0*/  UPLOP3.LUT UP2, UPT, UPT, UPT, UPT, 0x80, 0x8 ;  /* 0x000000000008789c */ /* 0x000fe20003f4f070 */
[----:B------:R-:W-:Y:S01]  /*3e00*/  UMOV UR19, 0x40004040 ;  /* 0x4000404000137882 */ /* 0x000fe20000000000 */
[----:B------:R-:W-:Y:S01]  /*3e10*/  UMOV UR17, 0x40004040 ;  /* 0x4000404000117882 */ /* 0x000fe20000000000 */
[----:B------:R2:W-:Y:S01]  /*3e20*/  UTCHMMA.2CTA gdesc[UR18], gdesc[UR20], tmem[UR11], tmem[UR38], idesc[UR39], UPT ;  /* 0x00ff2614120075ea */ /* 0x0005e2000ba0000b */
[----:B------:R-:W-:Y:S01]  /*3e30*/  UMOV UR15, 0x40004040 ;  /* 0x40004040000f7882 */ /* 0x000fe20000000000 */
[----:B------:R-:W-:Y:S01]  /*3e40*/  UMOV UR13, 0x40004040 ;  /* 0x40004040000d7882 */ /* 0x000fe20000000000 */
[----:B------:R-:W-:Y:S01]  /*3e50*/  UMOV UR9, 0x40004040 ;  /* 0x4000404000097882 */ /* 0x000fe20000000000 */
[----:B------:R2:W-:Y:S01]  /*3e60*/  UTCHMMA.2CTA gdesc[UR14], gdesc[UR16], tmem[UR11], tmem[UR36], idesc[UR37], UPT ;  /* 0x00ff24100e0075ea */ /* 0x0005e2000ba0000b */
[----:B------:R2:W-:Y:S01]  /*3e70*/  UTCHMMA.2CTA gdesc[UR8], gdesc[UR12], tmem[UR11], tmem[UR34], idesc[UR35], UPT ;  /* 0x00ff220c080075ea */ /* 0x0005e2000ba0000b */
[----:B------:R2:W-:Y:S01]  /*3e80*/  UTCBAR.2CTA.MULTICAST [UR25], URZ, UR28 ;  /* 0x000000ff190073e9 */ /* 0x0005e2000820081c */
[----:B------:R-:W-:Y:S01]  /*3e90*/  UMOV UR10, UR23 ;  /* 0x00000017000a7c82 */ /* 0x000fe20008000000 */
[----:B------:R-:W-:Y:S05]  /*3ea0*/  BRA.U UP0, `(.L_x_74) ;  /* 0xfffffffd00507547 */ /* 0x000fea000b83ffff */
.L_x_71:
[----:B--2---:R-:W-:Y:S01]  /*3eb0*/  UIADD3 UR4, UPT, UPT, UR31, 0xc0, URZ ;  /* 0x000000c01f047890 */ /* 0x004fe2000fffe0ff */
[----:B------:R-:W-:-:S08]  /*3ec0*/  UMOV UR22, UR27 ;  /* 0x0000001b00167c82 */ /* 0x000fd00008000000 */
[----:B------:R2:W-:Y:S01]  /*3ed0*/  UTCBAR.2CTA.MULTICAST [UR4], URZ, UR42 ;  /* 0x000000ff040073e9 */ /* 0x0005e2000820082a */
[----:B------:R-:W-:Y:S02]  /*3ee0*/  NOP ;  /* 0x0000000000007918 */ /* 0x000fe40000000000 */
.L_x_69:
[----:B--2---:R-:W-:Y:S01]  /*3ef0*/  UIADD3 UR4, UPT, UPT, UR32, 0x1, URZ ;  /* 0x0000000120047890 */ /* 0x004fe2000fffe0ff */
[----:B------:R-:W-:-:S03]  /*3f00*/  ISETP.NE.AND P0, PT, R8, 0x2, PT ;  /* 0x000000020800780c */ /* 0x000fc60003f05270 */
[----:B------:R-:W-:Y:S01]  /*3f10*/  UISETP.NE.AND UP0, UPT, UR4, 0x4, UPT ;  /* 0x000000040400788c */ /* 0x000fe2000bf05270 */
[----:B-1----:R-:W-:Y:S02]  /*3f20*/  SEL R0, RZ, 0x1, P0 ;  /* 0x00000001ff007807 */ /* 0x002fe40000000000 */
[----:B------:R-:W-:Y:S01]  /*3f30*/  SEL R8, R8, RZ, P0 ;  /* 0x000000ff08087207 */ /* 0x000fe20000000000 */
[----:B------:R-:W-:Y:S01]  /*3f40*/  USEL UR5, URZ, 0x1, UP0 ;  /* 0x00000001ff057887 */ /* 0x000fe20008000000 */
[----:B------:R-:W-:Y:S01]  /*3f50*/  LOP3.LUT R3, R3, R0, RZ, 0x3c, !PT ;  /* 0x0000000003037212 */ /* 0x000fe200078e3cff */
[----:B------:R-:W-:-:S04]  /*3f60*/  USEL UR32, UR4, URZ, UP0 ;  /* 0x000000ff04207287 */ /* 0x000fc80008000000 */
[----:B------:R-:W-:Y:S01]  /*3f70*/  LOP3.LUT R9, R9, UR5, RZ, 0x3c, !PT ;  /* 0x0000000509097c12 */ /* 0x000fe2000f8e3cff */
[----:B------:R-:W-:Y:S07]  /*3f80*/  @P1 BRA `(.L_x_75) ;  /* 0xfffffff800881947 */ /* 0x000fee000383ffff */
[----:B------:R-:W1:Y:S01]  /*3f90*/  S2UR UR8, SR_CgaCtaId ;  /* 0x00000000000879c3 */ /* 0x000e620000008800 */
[----:B------:R-:W-:Y:S01]  /*3fa0*/  ELECT P0, URZ, PT ;  /* 0x0000000000ff782f */ /* 0x000fe20003800000 */
[----:B------:R-:W-:Y:S01]  /*3fb0*/  HFMA2 R0, -RZ, RZ, 0, 5.9604644775390625e-08 ;  /* 0x00000001ff007431 */ /* 0x000fe200000001ff */
[----:B------:R-:W-:-:S05]  /*3fc0*/  UMOV UR4, 0x40 ;  /* 0x0000004000047882 */ /* 0x000fca0000000000 */
[----:B------:R-:W-:Y:S01]  /*3fd0*/  UVIRTCOUNT.DEALLOC.SMPOOL 0x80 ;  /* 0x000000800000784c */ /* 0x000fe20000000000 */
[----:B------:R-:W-:Y:S02]  /*3fe0*/  UISETP.NE.AND UP1, UPT, UR46, URZ, UPT ;  /* 0x000000ff2e00728c */ /* 0x000fe4000bf25270 */
[----:B-1----:R-:W-:-:S09]  /*3ff0*/  ULEA UR8, UR8, UR4, 0x18 ;  /* 0x0000000408087291 */ /* 0x002fd2000f8ec0ff */
[----:B------:R1:W-:Y:S01]  /*4000*/  @P0 STS.U8 [UR8+0x1c], R0 ;  /* 0x00001c00ff000988 */ /* 0x0003e20008000008 */
[----:B------:R-:W-:Y:S05]  /*4010*/  BRA.U UP1, `(.L_x_76) ;  /* 0x0000000101a07547 */ /* 0x000fea000b800000 */
[----:B------:R-:W-:Y:S01]  /*4020*/  UIADD3 UR7, UPT, UPT, UR26, 0xe0, URZ ;  /* 0x000000e01a077890 */ /* 0x000fe2000fffe0ff */
[----:B------:R-:W-:-:S03]  /*4030*/  SHF.L.U32 R3, R9, 0x1f, RZ ;  /* 0x0000001f09037819 */ /* 0x000fc600000006ff */
[----:B------:R-:W-:-:S09]  /*4040*/  ULEA UR4, UR32, UR7, 0x3 ;  /* 0x0000000720047291 */ /* 0x000fd2000f8e18ff */
[----:B------:R-:W2:Y:S02]  /*4050*/  SYNCS.PHASECHK.TRANS64.TRYWAIT P0, [UR4], R3 ;  /* 0x00000003ff0075a7 */ /* 0x000ea40008001104 */
[----:B--2---:R-:W-:Y:S05]  /*4060*/  @!P0 BRA `(.L_x_77) ;  /* 0x0000006000788947 */ /* 0x004fea0003800000 */
.L_x_175:
        /* <DEDUP_REMOVED lines=9> */
.L_x_177:
        /* <DEDUP_REMOVED lines=9> */
.L_x_179:
[----:B------:R-:W-:-:S04]  /*4190*/  UIADD3 UR4, UPT, UPT, UR4, 0x1, URZ ;  /* 0x0000000104047890 */ /* 0x000fc8000fffe0ff */
[----:B------:R-:W-:-:S04]  /*41a0*/  UISETP.NE.AND UP0, UPT, UR4, 0x4, UPT ;  /* 0x000000040400788c */ /* 0x000fc8000bf05270 */
[----:B------:R-:W-:Y:S02]  /*41b0*/  USEL UR5, URZ, 0x1, UP0 ;  /* 0x00000001ff057887 */ /* 0x000fe40008000000 */
[----:B------:R-:W-:-:S04]  /*41c0*/  USEL UR4, UR4, URZ, UP0 ;  /* 0x000000ff04047287 */ /* 0x000fc80008000000 */
[----:B------:R-:W-:Y:S01]  /*41d0*/  ULEA UR4, UR4, UR7, 0x3 ;  /* 0x0000000704047291 */ /* 0x000fe2000f8e18ff */
[----:B-1----:R-:W-:-:S04]  /*41e0*/  LOP3.LUT R3, R2, UR5, RZ, 0x3c, !PT ;  /* 0x0000000502037c12 */ /* 0x002fc8000f8e3cff */
[----:B------:R-:W-:Y:S01]  /*41f0*/  SHF.L.U32 R3, R3, 0x1f, RZ ;  /* 0x0000001f03037819 */ /* 0x000fe200000006ff */
[----:B------:R-:W-:-:S04]  /*4200*/  IMAD.U32 R0, RZ, RZ, UR4 ;  /* 0x00000004ff007e24 */ /* 0x000fc8000f8e00ff */
[----:B------:R1:W2:Y:S03]  /*4210*/  SYNCS.PHASECHK.TRANS64.TRYWAIT P0, [R0+URZ], R3 ;  /* 0x00000003000075a7 */ /* 0x0002a600080011ff */
[----:B--2---:R-:W-:Y:S05]  /*4220*/  @!P0 NANOSLEEP.SYNCS 0x989680 ;  /* 0x009896800000895d */ /* 0x004fea0003900000 */
[----:B------:R-:W2:Y:S02]  /*4230*/  @!P0 SYNCS.PHASECHK.TRANS64 P0, [R0+URZ], R3 ;  /* 0x00000003000085a7 */ /* 0x000ea400080010ff */
[----:B--2---:R-:W-:Y:S05]  /*4240*/  @P0 BRA `(.L_x_80) ;  /* 0x0000000000200947 */ /* 0x004fea0003800000 */
.L_x_81:
[----:B--2---:R2:W4:Y:S02]  /*4250*/  SYNCS.PHASECHK.TRANS64.TRYWAIT P0, [R0+URZ], R3 ;  /* 0x00000003000075a7 */ /* 0x00452400080011ff */
[----:B----4-:R-:W-:Y:S05]  /*4260*/  @!P0 NANOSLEEP.SYNCS 0x989680 ;  /* 0x009896800000895d */ /* 0x010fea0003900000 */
[----:B------:R-:W4:Y:S02]  /*4270*/  @!P0 SYNCS.PHASECHK.TRANS64 P0, [R0+URZ], R3 ;  /* 0x00000003000085a7 */ /* 0x000f2400080010ff */
[----:B----4-:R-:W-:Y:S05]  /*4280*/  @!P0 BRA `(.L_x_81) ;  /* 0xfffffffc00f08947 */ /* 0x010fea000383ffff */
[----:B------:R-:W-:Y:S05]  /*4290*/  BRA `(.L_x_80) ;  /* 0x00000000000c7947 */ /* 0x000fea0003800000 */
.L_x_76:
[----:B------:R-:W-:-:S04]  /*42a0*/  UIADD3 UR4, UPT, UPT, UR26, 0x120, URZ ;  /* 0x000001201a047890 */ /* 0x000fc8000fffe0ff */
[----:B------:R-:W-:-:S09]  /*42b0*/  UPRMT UR4, UR45, 0x654, UR4 ;  /* 0x000006542d047896 */ /* 0x000fd20008000004 */
[----:B------:R-:W-:Y:S03]  /*42c0*/  SYNCS.ARRIVE.TRANS64.RED.A1T0 RZ, [UR4], RZ ;  /* 0x000000ffffff79a7 */ /* 0x000fe60008100404 */
.L_x_80:
[----:B-12---:R-:W-:Y:S01]  /*42d0*/  SHF.L.U32 R3, RZ, 0x1f, RZ ;  /* 0x0000001fff037819 */ /* 0x006fe200000006ff */
[----:B------:R-:W-:Y:S01]  /*42e0*/  UIADD3 UR4, UPT, UPT, UR26, 0x120, URZ ;  /* 0x000001201a047890 */ /* 0x000fe2000fffe0ff */
[----:B------:R-:W-:Y:S02]  /*42f0*/  PLOP3.LUT P0, PT, PT, PT, UP1, 0x80, 0x8 ;  /* 0x000000000008781c */ /* 0x000fe40003f0f018 */
[----:B------:R-:W1:Y:S02]  /*4300*/  SYNCS.PHASECHK.TRANS64.TRYWAIT P1, [UR26+0x120], R3 ;  /* 0x00012003ff0075a7 */ /* 0x000e64000802111a */
[----:B-1----:R-:W-:Y:S09]  /*4310*/  @!P1 BRA `(.L_x_82) ;  /* 0x0000006000149947 */ /* 0x002ff20003800000 */
.L_x_181:
[----:B------:R-:W-:Y:S01]  /*4320*/  @!UP1 UPRMT UR4, UR45, 0x654, UR4 ;  /* 0x000006542d049896 */ /* 0x000fe20008000004 */
[----:B------:R-:W-:Y:S01]  /*4330*/  UMOV UR5, 0xffff ;  /* 0x0000ffff00057882 */ /* 0x000fe20000000000 */
[----:B------:R-:W-:-:S07]  /*4340*/  UMOV UR6, 0x1 ;  /* 0x0000000100067882 */ /* 0x000fce0000000000 */
[----:B------:R-:W-:Y:S01]  /*4350*/  @!P0 SYNCS.ARRIVE.TRANS64.RED.A1T0 RZ, [UR4], RZ ;  /* 0x000000ffffff89a7 */ /* 0x000fe20008100404 */
[----:B------:R-:W-:Y:S01]  /*4360*/  NOP ;  /* 0x0000000000007918 */ /* 0x000fe20000000000 */
[----:B-1----:R-:W1:Y:S01]  /*4370*/  LDS R0, [UR8+0x14] ;  /* 0x00001408ff007984 */ /* 0x002e620008000800 */
[----:B------:R-:W-:-:S04]  /*4380*/  ULOP3.LUT UR4, UR44, 0xffff, URZ, 0xc0, !UPT ;  /* 0x0000ffff2c047892 */ /* 0x000fc8000f8ec0ff */
[----:B------:R-:W-:-:S04]  /*4390*/  USHF.R.U32.HI UR4, URZ, 0x5, UR4 ;  /* 0x00000005ff047899 */ /* 0x000fc80008011604 */
[----:B------:R-:W-:Y:S02]  /*43a0*/  USHF.L.U32 UR5, UR5, UR4, URZ ;  /* 0x0000000405057299 */ /* 0x000fe400080006ff */
[----:B------:R-:W-:-:S04]  /*43b0*/  USHF.L.U32 UR4, UR6, UR4, URZ ;  /* 0x0000000406047299 */ /* 0x000fc800080006ff */
[----:B-1----:R-:W-:-:S04]  /*43c0*/  LOP3.LUT R0, R0, UR5, RZ, 0xc0, !PT ;  /* 0x0000000500007c12 */ /* 0x002fc8000f8ec0ff */
[----:B------:R-:W-:-:S13]  /*43d0*/  ISETP.NE.AND P0, PT, R0, UR5, PT ;  /* 0x0000000500007c0c */ /* 0x000fda000bf05270 */
[----:B------:R-:W-:Y:S05]  /*43e0*/  @P0 BRA `(.L_x_83) ;  /* 0x0000000000580947 */ /* 0x000fea0003800000 */
[----:B------:R-:W1:Y:S02]  /*43f0*/  LDS R0, [UR8+0x18] ;  /* 0x00001808ff007984 */ /* 0x000e640008000800 */
[----:B-1----:R-:W-:-:S04]  /*4400*/  LOP3.LUT R0, R0, UR4, RZ, 0xc0, !PT ;  /* 0x0000000400007c12 */ /* 0x002fc8000f8ec0ff */
[----:B------:R-:W-:-:S13]  /*4410*/  ISETP.NE.AND P0, PT, R0, UR4, PT ;  /* 0x0000000400007c0c */ /* 0x000fda000bf05270 */
[----:B------:R-:W-:Y:S05]  /*4420*/  @P0 BRA `(.L_x_84) ;  /* 0x00000000003c0947 */ /* 0x000fea0003800000 */
[----:B------:R-:W1:Y:S01]  /*4430*/  S2R R2, SR_LANEID ;  /* 0x0000000000027919 */ /* 0x000e620000000000 */
[----:B------:R-:W-:Y:S01]  /*4440*/  ULOP3.LUT UR5, URZ, UR5, URZ, 0x33, !UPT ;  /* 0x00000005ff057292 */ /* 0x000fe2000f8e33ff */
[----:B------:R-:W-:Y:S01]  /*4450*/  LOP3.LUT R4, RZ, UR4, RZ, 0x33, !PT ;  /* 0x00000004ff047c12 */ /* 0x000fe2000f8e33ff */
[----:B------:R-:W-:Y:S02]  /*4460*/  VOTEU.ANY UR4, UPT, PT ;  /* 0x0000000000047886 */ /* 0x000fe400038e0100 */
[----:B------:R-:W-:Y:S01]  /*4470*/  UFLO.U32 UR4, UR4 ;  /* 0x00000004000472bd */ /* 0x000fe200080e0000 */
[----:B------:R-:W2:Y:S01]  /*4480*/  REDUX UR6, R4 ;  /* 0x00000000040673c4 */ /* 0x000ea20000000000 */
[----:B------:R-:W-:-:S06]  /*4490*/  IMAD.U32 R0, RZ, RZ, UR5 ;  /* 0x00000005ff007e24 */ /* 0x000fcc000f8e00ff */
[----:B------:R4:W-:Y:S01]  /*44a0*/  UTCATOMSWS.AND URZ, UR5 ;  /* 0x0000000500ff79e3 */ /* 0x0009e20008000000 */
[----:B------:R-:W3:Y:S01]  /*44b0*/  REDUX UR7, R0 ;  /* 0x00000000000773c4 */ /* 0x000ee20000000000 */
[----:B-1----:R-:W-:Y:S01]  /*44c0*/  ISETP.EQ.U32.AND P0, PT, R2, UR4, PT ;  /* 0x0000000402007c0c */ /* 0x002fe2000bf02070 */
[----:B--2---:R-:W-:Y:S01]  /*44d0*/  IMAD.U32 R2, RZ, RZ, UR6 ;  /* 0x00000006ff027e24 */ /* 0x004fe2000f8e00ff */
[----:B---3--:R-:W-:-:S11]  /*44e0*/  MOV R3, UR7 ;  /* 0x0000000700037c02 */ /* 0x008fd60008000f00 */
[----:B------:R4:W-:Y:S04]  /*44f0*/  @P0 ATOMS.AND RZ, [UR8+0x14], R3 ;  /* 0x00001403ffff098c */ /* 0x0009e8000a800008 */
[----:B------:R4:W-:Y:S01]  /*4500*/  @P0 ATOMS.AND RZ, [UR8+0x18], R2 ;  /* 0x00001802ffff098c */ /* 0x0009e2000a800008 */
[----:B------:R-:W-:Y:S05]  /*4510*/  BRA `(.L_x_85) ;  /* 0x0000000000147947 */ /* 0x000fea0003800000 */
.L_x_84:
[----:B------:R-:W-:Y:S02]  /*4520*/  MOV R2, 0x4540 ;  /* 0x0000454000027802 */ /* 0x000fe40000000f00 */
[----:B---3-5:R-:W-:Y:S05]  /*4530*/  CALL.REL.NOINC `($__internal_0_$__cuda_sm10x_tcgen05_guardrail_trap_col_being_dealloced_not_returned_by_alloc) ;  /* 0x0000006000f47944 */ /* 0x028fea0003c00000 */
[----:B------:R-:W-:Y:S05]  /*4540*/  BRA `(.L_x_85) ;  /* 0x0000000000087947 */ /* 0x000fea0003800000 */
.L_x_83:
[----:B------:R-:W-:Y:S02]  /*4550*/  MOV R2, 0x4570 ;  /* 0x0000457000027802 */ /* 0x000fe40000000f00 */
[----:B---3-5:R-:W-:Y:S05]  /*4560*/  CALL.REL.NOINC `($__internal_2_$__cuda_sm10x_tcgen05_guardrail_trap_unallocated_columns_being_dealloced) ;  /* 0x0000006400007944 */ /* 0x028fea0003c00000 */
.L_x_85:
[----:B------:R-:W-:Y:S01]  /*4570*/  NOP ;  /* 0x0000000000007918 */ /* 0x000fe20000000000 */
[----:B----4-:R-:W-:Y:S05]  /*4580*/  EXIT ;  /* 0x000000000000794d */ /* 0x010fea0003800000 */
.L_x_56:
[----:B------:R-:W-:-:S09]  /*4590*/  UISETP.NE.OR UP0, UPT, UR13, 0x3, !UP3 ;  /* 0x000000030d00788c */ /* 0x000fd2000df05670 */
[----:B------:R-:W-:Y:S05]  /*45a0*/  BRA.U UP0, `(.L_x_86) ;  /* 0x00000011005c7547 */ /* 0x000fea000b800000 */
[----:B------:R-:W1:Y:S01]  /*45b0*/  S2UR UR10, SR_CgaCtaId ;  /* 0x00000000000a79c3 */ /* 0x000e620000008800 */
[----:B------:R-:W2:Y:S01]  /*45c0*/  LDCU UR31, c[0x0][0x370] ;  /* 0x00006e00ff1f77ac */ /* 0x000ea20008000800 */
[----:B------:R-:W-:Y:S02]  /*45d0*/  HFMA2 R13, -RZ, RZ, 0, 0 ;  /* 0x00000000ff0d7431 */ /* 0x000fe400000001ff */
[----:B------:R-:W-:Y:S01]  /*45e0*/  IMAD.MOV.U32 R15, RZ, RZ, 0x1 ;  /* 0x00000001ff0f7424 */ /* 0x000fe200078e00ff */
[----:B------:R-:W-:Y:S01]  /*45f0*/  MOV R7, 0x2000 ;  /* 0x0000200000077802 */ /* 0x000fe20000000f00 */
[----:B------:R-:W2:Y:S01]  /*4600*/  LDCU.128 UR44, c[0x0][0xb10] ;  /* 0x00016200ff2c77ac */ /* 0x000ea20008000c00 */
[----:B------:R-:W-:Y:S01]  /*4610*/  IMAD.MOV.U32 R14, RZ, RZ, RZ ;  /* 0x000000ffff0e7224 */ /* 0x000fe200078e00ff */
[----:B------:R-:W3:Y:S01]  /*4620*/  LDC.64 R16, c[0x0][0x348] ;  /* 0x0000d200ff107b82 */ /* 0x000ee20000000a00 */
[----:B------:R-:W4:Y:S01]  /*4630*/  LDCU UR30, c[0x0][0x374] ;  /* 0x00006e80ff1e77ac */ /* 0x000f220008000800 */
[----:B------:R-:W1:Y:S06]  /*4640*/  LDCU UR15, c[0x0][0xb0c] ;  /* 0x00016180ff0f77ac */ /* 0x000e6c0008000800 */
[----:B------:R-:W3:Y:S01]  /*4650*/  LDC.64 R2, c[0x0][0x888] ;  /* 0x00022200ff027b82 */ /* 0x000ee20000000a00 */
[----:B------:R-:W3:Y:S01]  /*4660*/  LDCU UR49, c[0x0][0xb20] ;  /* 0x00016400ff3177ac */ /* 0x000ee20008000800 */
[----:B------:R-:W3:Y:S06]  /*4670*/  LDCU UR4, c[0x0][0xb30] ;  /* 0x00016600ff0477ac */ /* 0x000eec0008000800 */
[----:B------:R-:W3:Y:S01]  /*4680*/  LDC.64 R4, c[0x0][0x890] ;  /* 0x00022400ff047b82 */ /* 0x000ee20000000a00 */
[----:B------:R-:W-:Y:S01]  /*4690*/  UMOV UR21, 0x400 ;  /* 0x0000040000157882 */ /* 0x000fe20000000000 */
[----:B--2---:R-:W-:-:S02]  /*46a0*/  UIMAD.WIDE.U32 UR6, UR31, UR44, URZ ;  /* 0x0000002c1f0672a5 */ /* 0x004fc4000f8e00ff */
[----:B----4-:R-:W-:Y:S02]  /*46b0*/  UIMAD.WIDE.U32 UR8, UR30, UR47, URZ ;  /* 0x0000002f1e0872a5 */ /* 0x010fe4000f8e00ff */
[----:B-1----:R-:W-:Y:S02]  /*46c0*/  ULEA UR21, UR10, UR21, 0x18 ;  /* 0x000000150a157291 */ /* 0x002fe4000f8ec0ff */
[----:B------:R-:W-:Y:S02]  /*46d0*/  UPLOP3.LUT UP3, UPT, UPT, UPT, UPT, 0x40, 0x4 ;  /* 0x000000000004789c */ /* 0x000fe40003f6e870 */
[----:B------:R-:W-:Y:S02]  /*46e0*/  UIADD3 UR37, UPT, UPT, UR21, 0x68, URZ ;  /* 0x0000006815257890 */ /* 0x000fe4000fffe0ff */
[----:B------:R-:W-:Y:S02]  /*46f0*/  UIADD3 UR33, UPT, UPT, UR21, 0x50, URZ ;  /* 0x0000005015217890 */ /* 0x000fe4000fffe0ff */
[----:B------:R-:W-:-:S02]  /*4700*/  UIADD3 UR25, UPT, UPT, UR21, 0x58, URZ ;  /* 0x0000005815197890 */ /* 0x000fc4000fffe0ff */
[----:B------:R-:W-:Y:S01]  /*4710*/  UIADD3 UR17, UPT, UPT, UR21, 0x60, URZ ;  /* 0x0000006015117890 */ /* 0x000fe2000fffe0ff */
[----:B------:R-:W-:Y:S01]  /*4720*/  UMOV UR6, UR7 ;  /* 0x0000000700067c82 */ /* 0x000fe20008000000 */
[----:B------:R-:W-:Y:S01]  /*4730*/  UMOV UR41, UR9 ;  /* 0x0000000900297c82 */ /* 0x000fe20008000000 */
[----:B------:R-:W-:Y:S02]  /*4740*/  UISETP.GE.AND UP0, UPT, UR42, 0x1, UPT ;  /* 0x000000012a00788c */ /* 0x000fe4000bf06270 */
[----:B------:R-:W-:Y:S01]  /*4750*/  UISETP.NE.AND UP4, UPT, UR42, 0x1, UPT ;  /* 0x000000012a00788c */ /* 0x000fe2000bf85270 */
[----:B------:R-:W1:Y:S01]  /*4760*/  LDCU.64 UR22, c[0x0][0xb28] ;  /* 0x00016500ff1677ac */ /* 0x000e620008000a00 */
[----:B------:R-:W-:Y:S02]  /*4770*/  UISETP.NE.AND UP6, UPT, UR15, 0x1, UPT ;  /* 0x000000010f00788c */ /* 0x000fe4000bfc5270 */
[----:B------:R-:W-:Y:S02]  /*4780*/  UISETP.NE.AND UP5, UPT, UR46, 0x1, UPT ;  /* 0x000000012e00788c */ /* 0x000fe4000bfa5270 */
[----:B------:R-:W-:-:S02]  /*4790*/  UPRMT UR37, UR10, 0x654, UR37 ;  /* 0x000006540a257896 */ /* 0x000fc40008000025 */
[----:B------:R-:W-:Y:S02]  /*47a0*/  USHF.R.U32.HI UR43, URZ, UR45, UR6 ;  /* 0x0000002dff2b7299 */ /* 0x000fe40008011606 */
[----:B------:R-:W-:Y:S02]  /*47b0*/  UPRMT UR40, UR10, 0x654, UR33 ;  /* 0x000006540a287896 */ /* 0x000fe40008000021 */
[----:B------:R-:W-:Y:S02]  /*47c0*/  UPRMT UR39, UR10, 0x654, UR25 ;  /* 0x000006540a277896 */ /* 0x000fe40008000019 */
[----:B------:R-:W-:Y:S02]  /*47d0*/  UPRMT UR38, UR10, 0x654, UR17 ;  /* 0x000006540a267896 */ /* 0x000fe40008000011 */
[----:B---3--:R-:W-:Y:S02]  /*47e0*/  USHF.R.U32.HI UR41, URZ, UR49, UR41 ;  /* 0x00000031ff297299 */ /* 0x008fe40008011629 */
[----:B------:R-:W-:-:S11]  /*47f0*/  UISETP.NE.AND UP2, UPT, UR4, 0x1, UPT ;  /* 0x000000010400788c */ /* 0x000fd6000bf45270 */
.L_x_97:
[C---:B------:R-:W-:Y:S02]  /*4800*/  LEA R12, R14.reuse, UR21, 0x3 ;  /* 0x000000150e0c7c11 */ /* 0x040fe4000f8e18ff */
[----:B------:R-:W-:Y:S02]  /*4810*/  SHF.L.U32 R9, R13, 0x1f, RZ ;  /* 0x0000001f0d097819 */ /* 0x000fe400000006ff */
[----:B------:R-:W-:Y:S02]  /*4820*/  LEA R10, R14, UR21, 0x4 ;  /* 0x000000150e0a7c11 */ /* 0x000fe4000f8e20ff */
[----:B--2---:R-:W2:Y:S02]  /*4830*/  SYNCS.PHASECHK.TRANS64.TRYWAIT P0, [R12+URZ+0xa0], R9 ;  /* 0x0000a0090c0075a7 */ /* 0x004ea400080011ff */
[----:B--2---:R-:W-:Y:S05]  /*4840*/  @!P0 BRA `(.L_x_87) ;  /* 0x0000005800e08947 */ /* 0x004fea0003800000 */
.L_x_182:
[----:B--2---:R-:W2:Y:S01]  /*4850*/  LDS.128 R8, [R10+0x130] ;  /* 0x000130000a087984 */ /* 0x004ea20000000c00 */
[----:B------:R-:W-:Y:S01]  /*4860*/  UISETP.GE.AND UP0, UPT, UR42, 0x1, UPT ;  /* 0x000000012a00788c */ /* 0x000fe2000bf06270 */
[----:B------:R-:W-:Y:S01]  /*4870*/  @!PT LDS RZ, [RZ] ;  /* 0x00000000fffff984 */ /* 0x000fe20000000800 */
[----:B------:R-:W-:Y:S01]  /*4880*/  @!PT LDS RZ, [RZ] ;  /* 0x00000000fffff984 */ /* 0x000fe20000000800 */
[----:B------:R-:W-:Y:S01]  /*4890*/  @!PT LDS RZ, [RZ] ;  /* 0x00000000fffff984 */ /* 0x000fe20000000800 */
[----:B------:R-:W-:Y:S01]  /*48a0*/  @!PT LDS RZ, [RZ] ;  /* 0x00000000fffff984 */ /* 0x000fe20000000800 */
[----:B------:R3:W-:Y:S06]  /*48b0*/  MEMBAR.ALL.CTA ;  /* 0x0000000000007992 */ /* 0x0007ec0000008000 */
[----:B---3--:R-:W3:Y:S01]  /*48c0*/  FENCE.VIEW.ASYNC.S ;  /* 0x00000000000073c6 */ /* 0x008ee20000000000 */
[----:B--2---:R-:W-:Y:S11]  /*48d0*/  LOP3.LUT P0, RZ, R10, 0x1, RZ, 0xc0, !PT ;  /* 0x000000010aff7812 */ /* 0x004ff6000780c0ff */
[----:B------:R-:W-:Y:S02]  /*48e0*/  @!UPT UIADD3 URZ, UPT, UPT, URZ, URZ, URZ ;  /* 0x000000fffffff290 */ /* 0x000fe4000fffe0ff */
[----:B---3--:R-:W-:Y:S01]  /*48f0*/  VOTEU.ANY UP1, P0 ;  /* 0x0000000000ff7886 */ /* 0x008fe20000020100 */
[----:B------:R-:W-:Y:S11]  /*4900*/  PLOP3.LUT P0, PT, PT, PT, UP1, 0x80, 0x8 ;  /* 0x000000000008781c */ /* 0x000ff60003f0f018 */
[----:B------:R-:W-:Y:S02]  /*4910*/  @!UPT UIADD3 URZ, UPT, UPT, URZ, URZ, URZ ;  /* 0x000000fffffff290 */ /* 0x000fe4000fffe0ff */
[----:B------:R-:W-:Y:S02]  /*4920*/  @P0 SHF.R.U32.HI R0, RZ, 0x10, R9 ;  /* 0x00000010ff000819 */ /* 0x000fe40000011609 */
[----:B------:R-:W-:Y:S02]  /*4930*/  @P0 MOV R6, R8 ;  /* 0x0000000800060202 */ /* 0x000fe40000000f00 */
[----:B------:R-:W-:Y:S01]  /*4940*/  @P0 R2UR UR4, R0 ;  /* 0x00000000000402ca */ /* 0x000fe200000e0000 */
[----:B------:R-:W-:Y:S01]  /*4950*/  VIADD R0, R12, 0xb0 ;  /* 0x000000b00c007836 */ /* 0x000fe20000000000 */
[----:B------:R-:W-:Y:S02]  /*4960*/  @P0 LOP3.LUT R8, R9, 0xffff, RZ, 0xc0, !PT ;  /* 0x0000ffff09080812 */ /* 0x000fe400078ec0ff */
[----:B------:R-:W-:Y:S02]  /*4970*/  @P0 R2UR UR6, R6 ;  /* 0x00000000060602ca */ /* 0x000fe400000e0000 */
[----:B------:R-:W-:Y:S02]  /*4980*/  PRMT R0, RZ, 0x654, R0 ;  /* 0x00000654ff007816 */ /* 0x000fe40000000000 */
[----:B------:R-:W-:Y:S02]  /*4990*/  @P0 R2UR UR5, R8 ;  /* 0x00000000080502ca */ /* 0x000fe400000e0000 */
[----:B------:R2:W-:Y:S03]  /*49a0*/  SYNCS.ARRIVE.TRANS64.RED.A1T0 RZ, [R0+URZ], RZ ;  /* 0x000000ff00ff79a7 */ /* 0x0005e600081004ff */
[----:B------:R-:W-:Y:S04]  /*49b0*/  @UP1 UMOV UR29, UR4 ;  /* 0x00000004001d1c82 */ /* 0x000fe80008000000 */
[----:B------:R-:W-:Y:S04]  /*49c0*/  @UP1 UMOV UR14, UR6 ;  /* 0x00000006000e1c82 */ /* 0x000fe80008000000 */
[----:B------:R-:W-:Y:S01]  /*49d0*/  @UP1 UMOV UR13, UR5 ;  /* 0x00000005000d1c82 */ /* 0x000fe20008000000 */
[----:B------:R-:W-:Y:S05]  /*49e0*/  BRA.U !UP0, `(.L_x_88) ;  /* 0x0000000108a47547 */ /* 0x000fea000b800000 */
[----:B------:R-:W-:Y:S02]  /*49f0*/  UIMAD.WIDE.U32 UR18, UR13, UR47, URZ ;  /* 0x0000002f0d1272a5 */ /* 0x000fe4000f8e00ff */
[----:B------:R-:W-:Y:S02]  /*4a00*/  UIMAD.WIDE.U32 UR26, UR14, UR44, URZ ;  /* 0x0000002c0e1a72a5 */ /* 0x000fe4000f8e00ff */
[----:B------:R-:W-:Y:S02]  /*4a10*/  USEL UR4, UR30, UR41, !UP5 ;  /* 0x000000291e047287 */ /* 0x000fe4000e800000 */
[----:B------:R-:W-:Y:S02]  /*4a20*/  USEL UR7, UR31, UR43, !UP6 ;  /* 0x0000002b1f077287 */ /* 0x000fe4000f000000 */
[----:B-1----:R-:W-:Y:S02]  /*4a30*/  UIMAD.WIDE.U32 UR8, UR4, UR22, URZ ;  /* 0x00000016040872a5 */ /* 0x002fe4000f8e00ff */
[----:B------:R-:W-:Y:S01]  /*4a40*/  UIMAD.WIDE.U32 UR10, UR7, UR22, URZ ;  /* 0x00000016070a72a5 */ /* 0x000fe2000f8e00ff */
[----:B------:R-:W-:Y:S02]  /*4a50*/  UMOV UR5, UR19 ;  /* 0x0000001300057c82 */ /* 0x000fe40008000000 */
[----:B------:R-:W-:Y:S03]  /*4a60*/  USHF.R.U32.HI UR6, URZ, UR49, UR5 ;  /* 0x00000031ff067299 */ /* 0x000fe60008011605 */
[----:B------:R-:W-:Y:S01]  /*4a70*/  UMOV UR5, UR27 ;  /* 0x0000001b00057c82 */ /* 0x000fe20008000000 */
[----:B------:R-:W-:Y:S02]  /*4a80*/  USEL UR6, UR13, UR6, !UP5 ;  /* 0x000000060d067287 */ /* 0x000fe4000e800000 */
[----:B------:R-:W-:Y:S03]  /*4a90*/  USHF.R.U32.HI UR12, URZ, UR45, UR5 ;  /* 0x0000002dff0c7299 */ /* 0x000fe60008011605 */
[----:B------:R-:W-:Y:S02]  /*4aa0*/  UMOV UR5, UR9 ;  /* 0x0000000900057c82 */ /* 0x000fe40008000000 */
[----:B------:R-:W-:Y:S03]  /*4ab0*/  @UP4 USHF.R.U32.HI UR4, URZ, UR23, UR5 ;  /* 0x00000017ff044299 */ /* 0x000fe60008011605 */
[----:B------:R-:W-:Y:S01]  /*4ac0*/  UMOV UR5, UR11 ;  /* 0x0000000b00057c82 */ /* 0x000fe20008000000 */
[----:B------:R-:W-:Y:S02]  /*4ad0*/  UIMAD UR4, UR42, UR4, URZ ;  /* 0x000000042a0472a4 */ /* 0x000fe4000f8e02ff */
[----:B------:R-:W-:Y:S02]  /*4ae0*/  @UP4 USHF.R.U32.HI UR7, URZ, UR23, UR5 ;  /* 0x00000017ff074299 */ /* 0x000fe40008011605 */
[----:B------:R-:W-:Y:S02]  /*4af0*/  UIMAD.WIDE.U32 UR10, UR6, UR22, URZ ;  /* 0x00000016060a72a5 */ /* 0x000fe4000f8e00ff */
[----:B------:R-:W-:Y:S02]  /*4b00*/  USEL UR5, UR14, UR12, !UP6 ;  /* 0x0000000c0e057287 */ /* 0x000fe4000f000000 */
[----:B------:R-:W-:Y:S02]  /*4b10*/  UIMAD UR8, UR42, UR7, URZ ;  /* 0x000000072a0872a4 */ /* 0x000fe4000f8e02ff */
[----:B------:R-:W-:Y:S03]  /*4b20*/  UISETP.GE.AND UP0, UPT, UR6, UR4, UPT ;  /* 0x000000040600728c */ /* 0x000fe6000bf06270 */
[----:B------:R-:W-:Y:S01]  /*4b30*/  UMOV UR4, UR11 ;  /* 0x0000000b00047c82 */ /* 0x000fe20008000000 */
[----:B------:R-:W-:Y:S02]  /*4b40*/  UISETP.GE.OR UP0, UPT, UR5, UR8, UP0 ;  /* 0x000000080500728c */ /* 0x000fe40008706670 */
[----:B------:R-:W-:Y:S02]  /*4b50*/  USHF.R.U32.HI UR4, URZ, UR23, UR4 ;  /* 0x00000017ff047299 */ /* 0x000fe40008011604 */
[----:B------:R-:W-:Y:S02]  /*4b60*/  UIMAD.WIDE.U32 UR8, UR5, UR22, URZ ;  /* 0x00000016050872a5 */ /* 0x000fe4000f8e00ff */
[----:B------:R-:W-:Y:S04]  /*4b70*/  USEL UR10, UR6, UR4, !UP4 ;  /* 0x00000004060a7287 */ /* 0x000fe8000e000000 */
[----:B------:R-:W-:Y:S01]  /*4b80*/  UIADD3 UR11, UPT, UPT, -UR10, URZ, URZ ;  /* 0x000000ff0a0b7290 */ /* 0x000fe2000fffe1ff */
[----:B------:R-:W-:Y:S02]  /*4b90*/  @!UP0 UMOV UR4, UR9 ;  /* 0x0000000900048c82 */ /* 0x000fe40008000000 */
[----:B------:R-:W-:Y:S02]  /*4ba0*/  @!UP0 USHF.R.U32.HI UR4, URZ, UR23, UR4 ;  /* 0x00000017ff048299 */ /* 0x000fe40008011604 */
[----:B------:R-:W-:Y:S02]  /*4bb0*/  UIMAD UR8, UR42, UR11, UR6 ;  /* 0x0000000b2a0872a4 */ /* 0x000fe4000f8e0206 */
[----:B------:R-:W-:Y:S04]  /*4bc0*/  @!UP0 USEL UR4, UR5, UR4, !UP4 ;  /* 0x0000000405048287 */ /* 0x000fe8000e000000 */
[----:B------:R-:W-:Y:S02]  /*4bd0*/  @!UP0 UIMAD UR8, UR7, UR8, UR4 ;  /* 0x00000008070882a4 */ /* 0x000fe4000f8e0204 */
[----:B------:R-:W-:Y:S02]  /*4be0*/  @!UP0 UIADD3 UR9, UPT, UPT, UR10, -UR4, URZ ;  /* 0x800000040a098290 */ /* 0x000fe4000fffe0ff */
[----:B------:R-:W-:Y:S02]  /*4bf0*/  UIADD3 UR4, UPT, UPT, -UR5, URZ, URZ ;  /* 0x000000ff05047290 */ /* 0x000fe4000fffe1ff */
[----:B------:R-:W-:Y:S02]  /*4c00*/  UIADD3 UR7, UPT, UPT, -UR6, URZ, URZ ;  /* 0x000000ff06077290 */ /* 0x000fe4000fffe1ff */
[----:B------:R-:W-:Y:S02]  /*4c10*/  @!UP0 UIMAD UR6, UR9, UR42, UR5 ;  /* 0x0000002a090682a4 */ /* 0x000fe4000f8e0205 */
[----:B------:R-:W-:Y:S02]  /*4c20*/  UIMAD UR14, UR15, UR4, UR14 ;  /* 0x000000040f0e72a4 */ /* 0x000fe4000f8e020e */
[----:B------:R-:W-:Y:S01]  /*4c30*/  UIMAD UR13, UR46, UR7, UR13 ;  /* 0x000000072e0d72a4 */ /* 0x000fe2000f8e020d */
[----:B------:R-:W-:Y:S02]  /*4c40*/  @!UP0 UMOV UR5, UR8 ;  /* 0x0000000800058c82 */ /* 0x000fe40008000000 */
[----:B------:R-:W-:Y:S02]  /*4c50*/  UIMAD UR14, UR5, UR15, UR14 ;  /* 0x0000000f050e72a4 */ /* 0x000fe4000f8e020e */
[----:B------:R-:W-:Y:S11]  /*4c60*/  UIMAD UR13, UR6, UR46, UR13 ;  /* 0x0000002e060d72a4 */ /* 0x000ff6000f8e020d */
[----:B------:R-:W-:Y:S01]  /*4c70*/  @!UPT UIADD3 URZ, UPT, UPT, URZ, URZ, URZ ;  /* 0x000000fffffff290 */ /* 0x000fe2000fffe0ff */
.L_x_88:
[----:B------:R-:W3:Y:S01]  /*4c80*/  @!UP2 LDCU.128 UR8, c[0x0][0xb10] ;  /* 0x00016200ff08a7ac */ /* 0x000ee20008000c00 */
[C---:B------:R-:W-:Y:S02]  /*4c90*/  ISETP.NE.U32.AND P1, PT, R4.reuse, RZ, PT ;  /* 0x000000ff0400720c */ /* 0x040fe40003f25070 */
[----:B------:R-:W-:Y:S02]  /*4ca0*/  ISETP.NE.U32.AND P0, PT, R4, RZ, PT ;  /* 0x000000ff0400720c */ /* 0x000fe40003f05070 */
[C---:B------:R-:W-:Y:S02]  /*4cb0*/  ISETP.NE.AND.EX P1, PT, R5.reuse, RZ, PT, P1 ;  /* 0x000000ff0500720c */ /* 0x040fe40003f25310 */
[----:B------:R-:W-:Y:S01]  /*4cc0*/  ISETP.NE.AND.EX P0, PT, R5, RZ, PT, P0 ;  /* 0x000000ff0500720c */ /* 0x000fe20003f05300 */
[----:B------:R-:W4:Y:S01]  /*4cd0*/  @!UP2 LDCU UR5, c[0x0][0xb0c] ;  /* 0x00016180ff05a7ac */ /* 0x000f220008000800 */
[----:B------:R-:W-:Y:S01]  /*4ce0*/  SHF.L.U32 R9, R15, 0x1f, RZ ;  /* 0x0000001f0f097819 */ /* 0x000fe200000006ff */
[----:B------:R-:W-:Y:S02]  /*4cf0*/  USHF.L.U32 UR35, UR16, 0x7, URZ ;  /* 0x0000000710237899 */ /* 0x000fe400080006ff */
[----:B------:R-:W-:Y:S02]  /*4d00*/  USHF.L.U32 UR34, UR20, 0x7, URZ ;  /* 0x0000000714227899 */ /* 0x000fe400080006ff */
[----:B---3--:R-:W-:Y:S07]  /*4d10*/  UIMAD.WIDE.U32 UR6, UR14, UR8, URZ ;  /* 0x000000080e0672a5 */ /* 0x008fee000f8e00ff */
[----:B------:R-:W-:Y:S01]  /*4d20*/  @!UP2 UMOV UR4, UR7 ;  /* 0x000000070004ac82 */ /* 0x000fe20008000000 */
[----:B----4-:R-:W-:Y:S02]  /*4d30*/  @!UP2 UISETP.NE.AND UP0, UPT, UR5, 0x1, UPT ;  /* 0x000000010500a88c */ /* 0x010fe4000bf05270 */
[----:B------:R-:W-:Y:S02]  /*4d40*/  @!UP2 USHF.R.U32.HI UR4, URZ, UR9, UR4 ;  /* 0x00000009ff04a299 */ /* 0x000fe40008011604 */
[----:B------:R-:W-:Y:S02]  /*4d50*/  UIMAD.WIDE.U32 UR6, UR13, UR11, URZ ;  /* 0x0000000b0d0672a5 */ /* 0x000fe4000f8e00ff */
[----:B------:R-:W-:Y:S02]  /*4d60*/  @!UP2 USEL UR8, UR14, UR4, !UP0 ;  /* 0x000000040e08a287 */ /* 0x000fe4000c000000 */
[----:B------:R-:W-:Y:S03]  /*4d70*/  @!UP2 UISETP.NE.AND UP0, UPT, UR10, 0x1, UPT ;  /* 0x000000010a00a88c */ /* 0x000fe6000bf05270 */
[----:B------:R-:W-:Y:S02]  /*4d80*/  @!UP2 UMOV UR6, UR7 ;  /* 0x000000070006ac82 */ /* 0x000fe40008000000 */
[----:B------:R-:W3:Y:S02]  /*4d90*/  @!UP2 LDCU UR4, c[0x0][0xb20] ;  /* 0x00016400ff04a7ac */ /* 0x000ee40008000800 */
[----:B---3--:R-:W-:Y:S04]  /*4da0*/  @!UP2 USHF.R.U32.HI UR6, URZ, UR4, UR6 ;  /* 0x00000004ff06a299 */ /* 0x008fe80008011606 */
[----:B------:R-:W-:Y:S04]  /*4db0*/  @!UP2 USEL UR6, UR13, UR6, !UP0 ;  /* 0x000000060d06a287 */ /* 0x000fe8000c000000 */
[----:B------:R-:W-:Y:S02]  /*4dc0*/  @!UP2 UIADD3 UR4, UPT, UPT, -UR8, UR6, URZ ;  /* 0x000000060804a290 */ /* 0x000fe4000fffe1ff */
[----:B------:R-:W-:Y:S02]  /*4dd0*/  @!UP2 UIADD3 UR6, UPT, UPT, UR8, -UR6, URZ ;  /* 0x800000060806a290 */ /* 0x000fe4000fffe0ff */
[----:B------:R-:W-:Y:S02]  /*4de0*/  @!UP2 UIMAD UR14, UR4, UR5, UR14 ;  /* 0x00000005040ea2a4 */ /* 0x000fe4000f8e020e */
[----:B------:R-:W-:Y:S01]  /*4df0*/  @!UP2 UIMAD UR13, UR6, UR10, UR13 ;  /* 0x0000000a060da2a4 */ /* 0x000fe2000f8e020d */
[----:B------:R-:W-:Y:S11]  /*4e00*/  BRA.U UP3, `(.L_x_89) ;  /* 0x0000000103107547 */ /* 0x000ff6000b800000 */
[----:B--2---:R-:W-:Y:S04]  /*4e10*/  MOV R0, UR48 ;  /* 0x0000003000007c02 */ /* 0x004fe80008000f00 */
[----:B------:R-:W-:Y:S04]  /*4e20*/  SHF.L.U32 R11, R0, 0x1f, RZ ;  /* 0x0000001f000b7819 */ /* 0x000fe800000006ff */
[----:B------:R-:W2:Y:S02]  /*4e30*/  SYNCS.PHASECHK.TRANS64.TRYWAIT P2, [UR21+0x98], R11 ;  /* 0x0000980bff0075a7 */ /* 0x000ea40008041115 */
[----:B--2---:R-:W-:Y:S05]  /*4e40*/  @!P2 BRA `(.L_x_90) ;  /* 0x000000540074a947 */ /* 0x004fea0003800000 */
.L_x_89:
[----:B------:R-:W-:Y:S05]  /*4e50*/  @!P1 BRA `(.L_x_91) ;  /* 0x0000000000309947 */ /* 0x000fea0003800000 */
[----:B------:R-:W-:Y:S01]  /*4e60*/  ISETP.NE.U32.AND P1, PT, R2, RZ, PT ;  /* 0x000000ff0200720c */ /* 0x000fe20003f25070 */
[----:B------:R-:W3:Y:S01]  /*4e70*/  LDCU.64 UR4, c[0x0][0x358] ;  /* 0x00006b00ff0477ac */ /* 0x000ee20008000a00 */
[----:B------:R-:W-:Y:S02]  /*4e80*/  IMAD.MOV.U32 R80, RZ, RZ, 0x1 ;  /* 0x00000001ff507424 */ /* 0x000fe400078e00ff */
[----:B------:R-:W-:Y:S11]  /*4e90*/  ISETP.NE.AND.EX P1, PT, R3, RZ, PT, P1 ;  /* 0x000000ff0300720c */ /* 0x000ff60003f25310 */
[----:B------:R-:W-:Y:S02]  /*4ea0*/  @!UPT UIADD3 URZ, UPT, UPT, URZ, URZ, URZ ;  /* 0x000000fffffff290 */ /* 0x000fe4000fffe0ff */
[----:B--2---:R-:W2:Y:S01]  /*4eb0*/  @P1 LDC.64 R10, c[0x0][0x888] ;  /* 0x00022200ff0a1b82 */ /* 0x004ea20000000a00 */
[----:B------:R-:W-:Y:S04]  /*4ec0*/  @P1 IMAD R0, R4, UR36, RZ ;  /* 0x0000002404001c24 */ /* 0x000fe8000f8e02ff */
[----:B--2---:R-:W-:Y:S04]  /*4ed0*/  @P1 IMAD.WIDE R10, R0, 0x4, R10 ;  /* 0x00000004000a1825 */ /* 0x004fe800078e020a */
[----:B------:R-:W-:Y:S01]  /*4ee0*/  HFMA2 R0, -RZ, RZ, 0, 5.9604644775390625e-08 ;  /* 0x00000001ff007431 */ /* 0x000fe200000001ff */
[----:B---3-5:R3:W5:Y:S04]  /*4ef0*/  @P1 LDG.E R41, desc[UR4][R10.64] ;  /* 0x000000040a291981 */ /* 0x028768000c1e1900 */
[----:B------:R-:W-:Y:S01]  /*4f00*/  @!P1 PRMT R80, R0, 0x7610, R80 ;  /* 0x0000761000509816 */ /* 0x000fe20000000050 */
[----:B---3--:R-:W4:Y:S06]  /*4f10*/  @!P1 LDC R41, c[0x0][0x880] ;  /* 0x00022000ff299b82 */ /* 0x008f2c0000000800 */
.L_x_91:
[----:B----45:R-:W-:Y:S01]  /*4f20*/  @!P0 FSETP.EQ.AND P1, PT, R41, RZ, PT ;  /* 0x000000ff2900820b */ /* 0x030fe20003f22000 */
[----:B------:R-:W-:Y:S01]  /*4f30*/  @!UPT UIADD3 URZ, UPT, UPT, URZ, URZ, URZ ;  /* 0x000000fffffff290 */ /* 0x000fe2000fffe0ff */
[----:B------:R-:W-:Y:S11]  /*4f40*/  @!P0 BRA `(.L_x_92) ;  /* 0x0000000000188947 */ /* 0x000ff60003800000 */
[----:B------:R-:W-:Y:S02]  /*4f50*/  LOP3.LUT P0, RZ, R80, 0xff, RZ, 0xc0, !PT ;  /* 0x000000ff50ff7812 */ /* 0x000fe4000780c0ff */
[----:B------:R-:W-:Y:S04]  /*4f60*/  ISETP.NE.U32.AND P1, PT, R2, RZ, PT ;  /* 0x000000ff0200720c */ /* 0x000fe80003f25070 */
[----:B------:R-:W-:Y:S04]  /*4f70*/  ISETP.NE.AND.EX P1, PT, R3, RZ, PT, P1 ;  /* 0x000000ff0300720c */ /* 0x000fe80003f25310 */
[----:B------:R-:W-:Y:S03]  /*4f80*/  PLOP3.LUT P1, PT, P1, PT, PT, 0x8, 0x80 ;  /* 0x000000000080781c */ /* 0x000fe60000f2e170 */
[----:B------:R-:W-:Y:S11]  /*4f90*/  @P0 FSETP.EQ.AND P1, PT, R41, RZ, PT ;  /* 0x000000ff2900020b */ /* 0x000ff60003f22000 */
[----:B------:R-:W-:Y:S02]  /*4fa0*/  @!UPT UIADD3 URZ, UPT, UPT, URZ, URZ, URZ ;  /* 0x000000fffffff290 */ /* 0x000fe4000fffe0ff */
.L_x_92:
[----:B------:R-:W3:Y:S01]  /*4fb0*/  SYNCS.PHASECHK.TRANS64.TRYWAIT P2, [UR21+0x70], R9 ;  /* 0x00007009ff0075a7 */ /* 0x000ee20008041115 */
[----:B------:R-:W-:Y:S04]  /*4fc0*/  ELECT P0, URZ, PT ;  /* 0x0000000000ff782f */ /* 0x000fe80003800000 */
[----:B------:R-:W-:Y:S11]  /*4fd0*/  PLOP3.LUT P1, PT, P1, P0, PT, 0xf2, 0x2f ;  /* 0x00000000002f781c */ /* 0x000ff60000f21e72 */
[----:B------:R-:W-:Y:S02]  /*4fe0*/  @!UPT UIADD3 URZ, UPT, UPT, URZ, URZ, URZ ;  /* 0x000000fffffff290 */ /* 0x000fe4000fffe0ff */
[----:B------:R-:W-:Y:S05]  /*4ff0*/  @!P1 IADD3 R8, P0, PT, R16, 0x580, RZ ;  /* 0x0000058010089810 */ /* 0x000fea0007f1e0ff */
[----:B------:R-:W-:Y:S01]  /*5000*/  @!P1 IMAD.X R6, RZ, RZ, R17, P0 ;  /* 0x000000ffff069224 */ /* 0x000fe200000e0611 */
[----:B---3--:R-:W-:Y:S07]  /*5010*/  @!P2 BRA `(.L_x_93) ;  /* 0x000000540018a947 */ /* 0x008fee0003800000 */
.L_x_185:
[----:B------:R-:W-:Y:S01]  /*5020*/  @!P1 R2UR UR5, R8 ;  /* 0x00000000080592ca */ /* 0x000fe200000e0000 */
[----:B------:R-:W-:Y:S01]  /*5030*/  VOTEU.ALL UP0, P1 ;  /* 0x0000000000ff7886 */ /* 0x000fe20000800000 */
[----:B------:R-:W-:Y:S01]  /*5040*/  @!P1 R2UR UR4, R6 ;  /* 0x00000000060492ca */ /* 0x000fe200000e0000 */
[----:B--2---:R-:W-:Y:S01]  /*5050*/  @!P1 IMAD.MOV.U32 R0, RZ, RZ, 0x2000 ;  /* 0x00002000ff009424 */ /* 0x004fe200078e00ff */
[----:B------:R-:W-:Y:S01]  /*5060*/  UMOV UR6, 0x0 ;  /* 0x0000000000067882 */ /* 0x000fe20000000000 */
[----:B------:R-:W-:Y:S01]  /*5070*/  UMOV UR7, 0x10000000 ;  /* 0x1000000000077882 */ /* 0x000fe20000000000 */
[----:B------:R-:W-:Y:S01]  /*5080*/  @!UP0 UIADD3 UR32, UPT, UPT, UR21, 0x200, URZ ;  /* 0x0000020015208890 */ /* 0x000fe2000fffe0ff */
[----:B------:R-:W-:Y:S01]  /*5090*/  @!P1 IADD3 R8, P0, PT, R16, 0x580, RZ ;  /* 0x0000058010089810 */ /* 0x000fe20007f1e0ff */
[----:B------:R-:W-:Y:S04]  /*50a0*/  VOTEU.ALL UP0, P1 ;  /* 0x0000000000ff7886 */ /* 0x000fe80000800000 */
[----:B------:R-:W-:Y:S02]  /*50b0*/  @!P1 IMAD.X R6, RZ, RZ, R17, P0 ;  /* 0x000000ffff069224 */ /* 0x000fe400000e0611 */
[----:B------:R-:W-:Y:S02]  /*50c0*/  IMAD.U32 R10, RZ, RZ, UR5 ;  /* 0x00000005ff0a7e24 */ /* 0x000fe4000f8e00ff */
[----:B------:R-:W-:Y:S03]  /*50d0*/  IMAD.U32 R11, RZ, RZ, UR4 ;  /* 0x00000004ff0b7e24 */ /* 0x000fe6000f8e00ff */
[----:B------:R-:W-:Y:S02]  /*50e0*/  @!P1 R2UR UR4, R10 ;  /* 0x000000000a0492ca */ /* 0x000fe400000e0000 */
[----:B------:R-:W-:Y:S11]  /*50f0*/  @!P1 R2UR UR5, R11 ;  /* 0x000000000b0592ca */ /* 0x000ff600000e0000 */
[----:B------:R-:W-:Y:S02]  /*5100*/  @!UPT UIADD3 URZ, UPT, UPT, URZ, URZ, URZ ;  /* 0x000000fffffff290 */ /* 0x000fe4000fffe0ff */
[----:B------:R2:W-:Y:S01]  /*5110*/  @!UP0 UTMALDG.3D [UR32], [UR4], desc[UR6] ;  /* 0x00000620040085b4 */ /* 0x0005e20008011000 */
[----:B------:R2:W-:Y:S01]  /*5120*/  @!P1 SYNCS.ARRIVE.TRANS64.RED.A0TR RZ, [UR21+0x50], R0 ;  /* 0x00005000ffff99a7 */ /* 0x0005e20008300415 */
[----:B------:R-:W-:Y:S01]  /*5130*/  SYNCS.ARRIVE.TRANS64.RED.A1T0 RZ, [UR40], RZ ;  /* 0x000000ffffff79a7 */ /* 0x000fe20008100428 */
[----:B------:R-:W3:Y:S02]  /*5140*/  SYNCS.PHASECHK.TRANS64.TRYWAIT P2, [UR21+0x78], R9 ;  /* 0x00007809ff0075a7 */ /* 0x000ee40008041115 */
[----:B--23--:R-:W-:Y:S05]  /*5150*/  @!P2 BRA `(.L_x_94) ;  /* 0x0000005000e0a947 */ /* 0x00cfea0003800000 */
.L_x_187:
        /* <DEDUP_REMOVED lines=8> */
[----:B------:R-:W-:Y:S01]  /*51e0*/  @!UP0 UIADD3 UR24, UPT, UPT, UR21, 0x2200, URZ ;  /* 0x0000220015188890 */ /* 0x000fe2000fffe0ff */
[----:B------:R-:W-:Y:S01]  /*51f0*/  VOTEU.ALL UP0, P1 ;  /* 0x0000000000ff7886 */ /* 0x000fe20000800000 */
[----:B------:R-:W-:Y:S01]  /*5200*/  UMOV UR27, UR35 ;  /* 0x00000023001b7c82 */ /* 0x000fe20008000000 */
[----:B------:R-:W-:Y:S02]  /*5210*/  UMOV UR28, UR36 ;  /* 0x00000024001c7c82 */ /* 0x000fe40008000000 */
[----:B------:R-:W-:Y:S02]  /*5220*/  IMAD.U32 R10, RZ, RZ, UR5 ;  /* 0x00000005ff0a7e24 */ /* 0x000fe4000f8e00ff */
[----:B------:R-:W-:Y:S02]  /*5230*/  IMAD.U32 R11, RZ, RZ, UR4 ;  /* 0x00000004ff0b7e24 */ /* 0x000fe4000f8e00ff */
[----:B------:R-:W-:Y:S01]  /*5240*/  @!P1 IMAD.X R6, RZ, RZ, R17, P0 ;  /* 0x000000ffff069224 */ /* 0x000fe200000e0611 */
        /* <DEDUP_REMOVED lines=8> */
.L_x_189:
[----:B------:R-:W-:Y:S01]  /*52d0*/  @!P1 R2UR UR5, R8 ;  /* 0x00000000080592ca */ /* 0x000fe200000e0000 */
[----:B------:R-:W-:Y:S01]  /*52e0*/  VOTEU.ALL UP0, P1 ;  /* 0x0000000000ff7886 */ /* 0x000fe20000800000 */
[----:B------:R-:W-:Y:S01]  /*52f0*/  @!P1 R2UR UR4, R6 ;  /* 0x00000000060492ca */ /* 0x000fe200000e0000 */
[----:B--2---:R-:W-:Y:S01]  /*5300*/  @!P1 IMAD.MOV.U32 R0, RZ, RZ, 0x2000 ;  /* 0x00002000ff009424 */ /* 0x004fe200078e00ff */
[----:B------:R-:W-:Y:S01]  /*5310*/  UMOV UR6, 0x0 ;  /* 0x0000000000067882 */ /* 0x000fe20000000000 */
[----:B------:R-:W-:Y:S01]  /*5320*/  UMOV UR7, 0x10000000 ;  /* 0x1000000000077882 */ /* 0x000fe20000000000 */
[----:B------:R-:W-:Y:S01]  /*5330*/  @!UP0 UIADD3 UR18, UPT, UPT, UR34, 0x40, URZ ;  /* 0x0000004022128890 */ /* 0x000fe2000fffe0ff */
[----:B------:R-:W-:Y:S01]  /*5340*/  VIADD R14, R14, 0x1 ;  /* 0x000000010e0e7836 */ /* 0x000fe20000000000 */
[----:B------:R-:W-:Y:S01]  /*5350*/  @!UP0 UIADD3 UR16, UPT, UPT, UR21, 0x4200, URZ ;  /* 0x0000420015108890 */ /* 0x000fe2000fffe0ff */
[----:B------:R-:W-:Y:S01]  /*5360*/  VOTEU.ALL UP0, P1 ;  /* 0x0000000000ff7886 */ /* 0x000fe20000800000 */
[----:B------:R-:W-:Y:S01]  /*5370*/  UMOV UR19, UR35 ;  /* 0x0000002300137c82 */ /* 0x000fe20008000000 */
[----:B------:R-:W-:Y:S02]  /*5380*/  UMOV UR20, UR36 ;  /* 0x0000002400147c82 */ /* 0x000fe40008000000 */
        /* <DEDUP_REMOVED lines=10> */
.L_x_191:
[----:B------:R-:W-:Y:S01]  /*5430*/  @!P1 IADD3 R6, P0, PT, R16, 0x580, RZ ;  /* 0x0000058010069810 */ /* 0x000fe20007f1e0ff */
[----:B------:R-:W-:Y:S01]  /*5440*/  VOTEU.ALL UP0, P1 ;  /* 0x0000000000ff7886 */ /* 0x000fe20000800000 */
[----:B------:R-:W-:Y:S01]  /*5450*/  UMOV UR6, 0x0 ;  /* 0x0000000000067882 */ /* 0x000fe20000000000 */
[----:B------:R-:W-:Y:S01]  /*5460*/  UMOV UR7, 0x10000000 ;  /* 0x1000000000077882 */ /* 0x000fe20000000000 */
[----:B------:R-:W-:Y:S01]  /*5470*/  @!P1 R2UR UR5, R6 ;  /* 0x00000000060592ca */ /* 0x000fe200000e0000 */
[----:B--2---:R-:W-:Y:S01]  /*5480*/  @!P1 IMAD.X R0, RZ, RZ, R17, P0 ;  /* 0x000000ffff009224 */ /* 0x004fe200000e0611 */
[----:B------:R-:W-:Y:S01]  /*5490*/  @!UP0 UIADD3 UR10, UPT, UPT, UR34, 0x60, URZ ;  /* 0x00000060220a8890 */ /* 0x000fe2000fffe0ff */
[----:B------:R-:W-:Y:S01]  /*54a0*/  R2UR UR18, R82 ;  /* 0x00000000521272ca */ /* 0x000fe200000e0000 */
[----:B------:R-:W-:Y:S01]  /*54b0*/  @!UP0 UIADD3 UR8, UPT, UPT, UR21, 0x6200, URZ ;  /* 0x0000620015088890 */ /* 0x000fe2000fffe0ff */
[----:B------:R-:W-:Y:S01]  /*54c0*/  R2UR UR16, R83 ;  /* 0x00000000531072ca */ /* 0x000fe200000e0000 */
[----:B------:R-:W-:Y:S01]  /*54d0*/  @!UP0 UIADD3 UR9, UPT, UPT, UR21, 0x68, URZ ;  /* 0x0000006815098890 */ /* 0x000fe2000fffe0ff */
[----:B------:R-:W-:Y:S01]  /*54e0*/  @!P1 R2UR UR4, R0 ;  /* 0x00000000000492ca */ /* 0x000fe200000e0000 */
[----:B------:R-:W-:Y:S01]  /*54f0*/  VOTEU.ALL UP0, P1 ;  /* 0x0000000000ff7886 */ /* 0x000fe20000800000 */
[----:B------:R-:W-:Y:S01]  /*5500*/  UMOV UR11, UR35 ;  /* 0x00000023000b7c82 */ /* 0x000fe20008000000 */
[----:B------:R-:W-:Y:S01]  /*5510*/  UMOV UR12, UR36 ;  /* 0x00000024000c7c82 */ /* 0x000fe20008000000 */
[C---:B------:R-:W-:Y:S01]  /*5520*/  ISETP.NE.AND P0, PT, R14.reuse, 0x2, PT ;  /* 0x000000020e00780c */ /* 0x040fe20003f05270 */
[----:B------:R-:W-:Y:S01]  /*5530*/  UPLOP3.LUT UP3, UPT, UPT, UPT, UPT, 0x80, 0x8 ;  /* 0x000000000008789c */ /* 0x000fe20003f6f070 */
[----:B------:R-:W-:Y:S01]  /*5540*/  IMAD.U32 R8, RZ, RZ, UR5 ;  /* 0x00000005ff087e24 */ /* 0x000fe2000f8e00ff */
[----:B------:R-:W-:Y:S01]  /*5550*/  LOP3.LUT R15, R15, 0x1, RZ, 0x3c, !PT ;  /* 0x000000010f0f7812 */ /* 0x000fe200078e3cff */
[----:B------:R-:W-:Y:S01]  /*5560*/  UMOV UR36, UR29 ;  /* 0x0000001d00247c82 */ /* 0x000fe20008000000 */
[----:B------:R-:W-:Y:S01]  /*5570*/  SEL R0, RZ, 0x1, P0 ;  /* 0x00000001ff007807 */ /* 0x000fe20000000000 */
[----:B------:R-:W-:Y:S01]  /*5580*/  UIADD3 UR20, UPT, UPT, UR13, UR18, URZ ;  /* 0x000000120d147290 */ /* 0x000fe2000fffe0ff */
[----:B------:R-:W-:Y:S01]  /*5590*/  SEL R14, R14, RZ, P0 ;  /* 0x000000ff0e0e7207 */ /* 0x000fe20000000000 */
[----:B------:R-:W-:Y:S01]  /*55a0*/  UIADD3 UR16, UPT, UPT, UR14, UR16, URZ ;  /* 0x000000100e107290 */ /* 0x000fe2000fffe0ff */
[----:B------:R-:W-:Y:S01]  /*55b0*/  IMAD.U32 R9, RZ, RZ, UR4 ;  /* 0x00000004ff097e24 */ /* 0x000fe2000f8e00ff */
[----:B------:R-:W-:Y:S02]  /*55c0*/  @!P1 R2UR UR4, R8 ;  /* 0x00000000080492ca */ /* 0x000fe400000e0000 */
[----:B------:R-:W-:Y:S02]  /*55d0*/  LOP3.LUT R13, R13, R0, RZ, 0x3c, !PT ;  /* 0x000000000d0d7212 */ /* 0x000fe400078e3cff */
[----:B------:R-:W-:Y:S11]  /*55e0*/  @!P1 R2UR UR5, R9 ;  /* 0x00000000090592ca */ /* 0x000ff600000e0000 */
[----:B------:R-:W-:Y:S02]  /*55f0*/  @!UPT UIADD3 URZ, UPT, UPT, URZ, URZ, URZ ;  /* 0x000000fffffff290 */ /* 0x000fe4000fffe0ff */
[----:B------:R2:W-:Y:S01]  /*5600*/  @!UP0 UTMALDG.3D [UR8], [UR4], desc[UR6] ;  /* 0x00000608040085b4 */ /* 0x0005e20008011000 */
[----:B------:R2:W-:Y:S01]  /*5610*/  @!P1 SYNCS.ARRIVE.TRANS64.RED.A0TR RZ, [UR21+0x68], R7 ;  /* 0x00006807ffff99a7 */ /* 0x0005e20008300415 */
[----:B------:R-:W-:Y:S01]  /*5620*/  SYNCS.ARRIVE.TRANS64.RED.A1T0 RZ, [UR37], RZ ;  /* 0x000000ffffff79a7 */ /* 0x000fe20008100425 */
[----:B------:R-:W-:Y:S05]  /*5630*/  BRA.U UP1, `(.L_x_97) ;  /* 0xfffffff101707547 */ /* 0x000fea000b83ffff */
[----:B------:R-:W-:-:S04]  /*5640*/  SHF.L.U32 R3, R15, 0x1f, RZ ;  /* 0x0000001f0f037819 */ /* 0x000fc800000006ff */
[----:B------:R-:W3:Y:S02]  /*5650*/  SYNCS.PHASECHK.TRANS64.TRYWAIT P0, [UR21+0x70], R3 ;  /* 0x00007003ff0075a7 */ /* 0x000ee40008001115 */
[----:B---3--:R-:W-:Y:S05]  /*5660*/  @!P0 BRA `(.L_x_98) ;  /* 0x0000004c00e48947 */ /* 0x008fea0003800000 */
.L_x_193:
[----:B------:R-:W4:Y:S02]  /*5670*/  SYNCS.PHASECHK.TRANS64.TRYWAIT P0, [UR21+0x78], R3 ;  /* 0x00007803ff0075a7 */ /* 0x000f240008001115 */
[----:B----4-:R-:W-:Y:S05]  /*5680*/  @!P0 BRA `(.L_x_99) ;  /* 0x0000004c00f48947 */ /* 0x010fea0003800000 */
.L_x_195:
[----:B------:R-:W4:Y:S02]  /*5690*/  SYNCS.PHASECHK.TRANS64.TRYWAIT P0, [UR21+0x80], R3 ;  /* 0x00008003ff0075a7 */ /* 0x000f240008001115 */
[----:B----4-:R-:W-:Y:S05]  /*56a0*/  @!P0 BRA `(.L_x_100) ;  /* 0x0000005000048947 */ /* 0x010fea0003800000 */
.L_x_197:
[----:B---3--:R-:W-:-:S07]  /*56b0*/  MOV R0, UR21 ;  /* 0x0000001500007c02 */ /* 0x008fce0008000f00 */
.L_x_101:
[----:B---3--:R-:W-:-:S04]  /*56c0*/  SHF.L.U32 R3, R15, 0x1f, RZ ;  /* 0x0000001f0f037819 */ /* 0x008fc800000006ff */
[----:B------:R3:W4:Y:S03]  /*56d0*/  SYNCS.PHASECHK.TRANS64.TRYWAIT P0, [R0+URZ+0x88], R3 ;  /* 0x00008803000075a7 */ /* 0x00072600080011ff */
[----:B----4-:R-:W-:Y:S05]  /*56e0*/  @!P0 NANOSLEEP.SYNCS 0x989680 ;  /* 0x009896800000895d */ /* 0x010fea0003900000 */
[----:B------:R-:W4:Y:S02]  /*56f0*/  @!P0 SYNCS.PHASECHK.TRANS64 P0, [R0+URZ+0x88], R3 ;  /* 0x00008803000085a7 */ /* 0x000f2400080010ff */
[----:B-12-4-:R-:W-:Y:S05]  /*5700*/  @P0 EXIT ;  /* 0x000000000000094d */ /* 0x016fea0003800000 */
[----:B------:R-:W-:Y:S05]  /*5710*/  BRA `(.L_x_101) ;  /* 0xfffffffc00e87947 */ /* 0x000fea000383ffff */
.L_x_86:
[----:B------:R-:W-:-:S06]  /*5720*/  UISETP.GE.AND UP0, UPT, UR13, 0x4, UPT ;  /* 0x000000040d00788c */ /* 0x000fcc000bf06270 */
[----:B------:R-:W-:-:S13]  /*5730*/  PLOP3.LUT P0, PT, PT, PT, UP0, 0x80, 0x8 ;  /* 0x000000000008781c */ /* 0x000fda0003f0f008 */
[----:B------:R-:W-:Y:S05]  /*5740*/  @!P0 EXIT ;  /* 0x000000000000894d */ /* 0x000fea0003800000 */
[----:B------:R-:W1:Y:S08]  /*5750*/  S2UR UR4, SR_CgaCtaId ;  /* 0x00000000000479c3 */ /* 0x000e700000008800 */
[----:B------:R-:W-:Y:S01]  /*5760*/  BAR.SYNC.DEFER_BLOCKING 0x6, 0xa0 ;  /* 0x0182800000007b1d */ /* 0x000fe20000010000 */
[C---:B------:R-:W-:Y:S01]  /*5770*/  IMAD.SHL.U32 R3, R95.reuse, 0x20, RZ ;  /* 0x000000205f037824 */ /* 0x040fe200078e00ff */
[C---:B------:R-:W-:Y:S01]  /*5780*/  SHF.L.U32 R37, R95.reuse, 0x10, RZ ;  /* 0x000000105f257819 */ /* 0x040fe200000006ff */
[C---:B------:R-:W-:Y:S01]  /*5790*/  IMAD.SHL.U32 R94, R95.reuse, 0x4, RZ ;  /* 0x000000045f5e7824 */ /* 0x040fe200078e00ff */
[----:B------:R-:W-:Y:S01]  /*57a0*/  LOP3.LUT R96, R95, 0x60, RZ, 0xc0, !PT ;  /* 0x000000605f607812 */ /* 0x000fe200078ec0ff */
[----:B------:R-:W-:Y:S01]  /*57b0*/  HFMA2 R91, -RZ, RZ, 0, 5.9604644775390625e-08 ;  /* 0x00000001ff5b7431 */ /* 0x000fe200000001ff */
[----:B------:R-:W-:-:S02]  /*57c0*/  UMOV UR44, 0x400 ;  /* 0x00000400002c7882 */ /* 0x000fc40000000000 */
[----:B------:R-:W2:Y:S01]  /*57d0*/  LDC.64 R78, c[0x0][0x8b0] ;  /* 0x00022c00ff4e7b82 */ /* 0x000ea20000000a00 */
[----:B------:R-:W-:Y:S01]  /*57e0*/  LOP3.LUT R5, R3, 0xc0, RZ, 0xc0, !PT ;  /* 0x000000c003057812 */ /* 0x000fe200078ec0ff */
[----:B------:R-:W-:Y:S01]  /*57f0*/  HFMA2 R89, -RZ, RZ, 0, 0 ;  /* 0x00000000ff597431 */ /* 0x000fe200000001ff */
[----:B------:R-:W-:Y:S01]  /*5800*/  LOP3.LUT R93, R95, 0x2, RZ, 0xc0, !PT ;  /* 0x000000025f5d7812 */ /* 0x000fe200078ec0ff */
[----:B------:R-:W-:Y:S01]  /*5810*/  IMAD.MOV.U32 R36, RZ, RZ, RZ ;  /* 0x000000ffff247224 */ /* 0x000fe200078e00ff */
[----:B------:R-:W-:Y:S01]  /*5820*/  LOP3.LUT R94, R5, 0x18, R94, 0xf8, !PT ;  /* 0x00000018055e7812 */ /* 0x000fe200078ef85e */
[----:B------:R-:W-:Y:S01]  /*5830*/  IMAD.MOV.U32 R87, RZ, RZ, RZ ;  /* 0x000000ffff577224 */ /* 0x000fe200078e00ff */
[----:B------:R-:W-:Y:S01]  /*5840*/  LOP3.LUT R37, R37, 0x600000, RZ, 0xc0, !PT ;  /* 0x0060000025257812 */ /* 0x000fe200078ec0ff */
[----:B------:R-:W3:Y:S01]  /*5850*/  LDC.64 R76, c[0x0][0x8a8] ;  /* 0x00022a00ff4c7b82 */ /* 0x000ee20000000a00 */
[----:B------:R-:W-:Y:S01]  /*5860*/  LOP3.LUT R94, R94, 0xf20, R3, 0xf8, !PT ;  /* 0x00000f205e5e7812 */ /* 0x000fe200078ef803 */
[----:B------:R-:W4:Y:S01]  /*5870*/  LDCU UR59, c[0x0][0x370] ;  /* 0x00006e00ff3b77ac */ /* 0x000f220008000800 */
[----:B------:R-:W-:-:S02]  /*5880*/  LOP3.LUT R95, R95, 0x4, RZ, 0xc0, !PT ;  /* 0x000000045f5f7812 */ /* 0x000fc400078ec0ff */
[----:B------:R-:W-:Y:S01]  /*5890*/  MOV R90, RZ ;  /* 0x000000ff005a7202 */ /* 0x000fe20000000f00 */
[----:B------:R-:W2:Y:S01]  /*58a0*/  LDCU UR43, c[0x0][0xb0c] ;  /* 0x00016180ff2b77ac */ /* 0x000ea20008000800 */
[----:B-1----:R-:W-:Y:S01]  /*58b0*/  ULEA UR44, UR4, UR44, 0x18 ;  /* 0x0000002c042c7291 */ /* 0x002fe2000f8ec0ff */
[----:B------:R-:W1:Y:S03]  /*58c0*/  LDCU UR39, c[0x0][0xb30] ;  /* 0x00016600ff2777ac */ /* 0x000e660008000800 */
[----:B------:R-:W-:Y:S01]  /*58d0*/  UIADD3 UR4, UPT, UPT, UR44, 0x200, URZ ;  /* 0x000002002c047890 */ /* 0x000fe2000fffe0ff */
[----:B------:R-:W1:Y:S04]  /*58e0*/  LDCU.64 UR56, c[0x0][0x888] ;  /* 0x00011100ff3877ac */ /* 0x000e680008000a00 */
[----:B------:R-:W4:Y:S01]  /*58f0*/  LDS R0, [UR44+0x150] ;  /* 0x0001502cff007984 */ /* 0x000f220008000800 */
[----:B------:R-:W-:Y:S01]  /*5900*/  IMAD.U32 R85, RZ, RZ, UR4 ;  /* 0x00000004ff557e24 */ /* 0x000fe2000f8e00ff */
[----:B------:R-:W1:Y:S03]  /*5910*/  LDCU.64 UR40, c[0x0][0xb28] ;  /* 0x00016500ff2877ac */ /* 0x000e660008000a00 */
[----:B------:R-:W-:Y:S01]  /*5920*/  IMAD R94, R94, 0x2, R85 ;  /* 0x000000025e5e7824 */ /* 0x000fe200078e0255 */
[----:B------:R-:W1:Y:S03]  /*5930*/  LDCU.64 UR62, c[0x0][0x890] ;  /* 0x00011200ff3e77ac */ /* 0x000e660008000a00 */
[--C-:B------:R-:W-:Y:S01]  /*5940*/  IMAD R93, R93, -0x10, R94.reuse ;  /* 0xfffffff05d5d7824 */ /* 0x100fe200078e025e */
[----:B------:R-:W1:Y:S01]  /*5950*/  LDCU.128 UR52, c[0x0][0xb10] ;  /* 0x00016200ff3477ac */ /* 0x000e620008000c00 */
[----:B------:R-:W-:Y:S01]  /*5960*/  IMAD R92, R95, -0x10, R94 ;  /* 0xfffffff05f5c7824 */ /* 0x000fe200078e025e */
[----:B------:R-:W1:Y:S01]  /*5970*/  LDCU UR58, c[0x0][0x374] ;  /* 0x00006e80ff3a77ac */ /* 0x000e620008000800 */
[----:B------:R-:W-:Y:S01]  /*5980*/  UMOV UR47, URZ ;  /* 0x000000ff002f7c82 */ /* 0x000fe20008000000 */
[----:B------:R-:W-:Y:S01]  /*5990*/  UMOV UR46, URZ ;  /* 0x000000ff002e7c82 */ /* 0x000fe20008000000 */
[----:B-1234-:R-:W-:-:S07]  /*59a0*/  IMAD.IADD R37, R0, 0x1, R37 ;  /* 0x0000000100257824 */ /* 0x01efce00078e0225 */
.L_x_145:
[----:B------:R-:W-:Y:S02]  /*59b0*/  LEA R3, R87, UR44, 0x3 ;  /* 0x0000002c57037c11 */ /* 0x000fe4000f8e18ff */
[----:B------:R-:W-:Y:S02]  /*59c0*/  SHF.L.U32 R0, R89, 0x1f, RZ ;  /* 0x0000001f59007819 */ /* 0x000fe400000006ff */
[----:B------:R-:W-:Y:S02]  /*59d0*/  LEA R5, R87, UR44, 0x4 ;  /* 0x0000002c57057c11 */ /* 0x000fe4000f8e20ff */
[----:B-1----:R-:W1:Y:S02]  /*59e0*/  SYNCS.PHASECHK.TRANS64.TRYWAIT P0, [R3+URZ+0xa0], R0 ;  /* 0x0000a000030075a7 */ /* 0x002e6400080011ff */
[----:B-12---:R-:W-:Y:S05]  /*59f0*/  @!P0 BRA `(.L_x_102) ;  /* 0x0000004c00488947 */ /* 0x006fea0003800000 */
.L_x_198:
        /* <DEDUP_REMOVED lines=11> */
[----:B------:R-:W-:Y:S01]  /*5ab0*/  PLOP3.LUT P0, PT, PT, PT, UP1, 0x80, 0x8 ;  /* 0x000000000008781c */ /* 0x000fe20003f0f018 */
[----:B------:R-:W-:Y:S11]  /*5ac0*/  UP2UR UR61, UPR, URZ, 0x2 ;  /* 0x00000002ff3d7883 */ /* 0x000ff60008000000 */
[----:B------:R-:W-:Y:S01]  /*5ad0*/  @!UPT UIADD3 URZ, UPT, UPT, URZ, URZ, URZ ;  /* 0x000000fffffff290 */ /* 0x000fe2000fffe0ff */
[----:B-1----:R-:W-:Y:S02]  /*5ae0*/  @P0 SHF.R.U32.HI R0, RZ, 0x10, R5 ;  /* 0x00000010ff000819 */ /* 0x002fe40000011605 */
        /* <DEDUP_REMOVED lines=12> */
[----:B------:R-:W2:Y:S01]  /*5bb0*/  LDCU UR12, c[0x0][0xb20] ;  /* 0x00016400ff0c77ac */ /* 0x000ea20008000800 */
[----:B------:R-:W-:Y:S02]  /*5bc0*/  UIMAD.WIDE.U32 UR4, UR58, UR55, URZ ;  /* 0x000000373a0472a5 */ /* 0x000fe4000f8e00ff */
[----:B------:R-:W-:Y:S02]  /*5bd0*/  UIMAD.WIDE.U32 UR6, UR59, UR52, URZ ;  /* 0x000000343b0672a5 */ /* 0x000fe4000f8e00ff */
[----:B------:R-:W-:Y:S02]  /*5be0*/  UISETP.NE.AND UP0, UPT, UR54, 0x1, UPT ;  /* 0x000000013600788c */ /* 0x000fe4000bf05270 */
[----:B------:R-:W-:Y:S02]  /*5bf0*/  UIMAD.WIDE.U32 UR8, UR37, UR55, URZ ;  /* 0x00000037250872a5 */ /* 0x000fe4000f8e00ff */
[----:B------:R-:W-:Y:S02]  /*5c00*/  UIMAD.WIDE.U32 UR10, UR38, UR52, URZ ;  /* 0x00000034260a72a5 */ /* 0x000fe4000f8e00ff */
[----:B------:R-:W-:Y:S02]  /*5c10*/  UISETP.NE.AND UP1, UPT, UR43, 0x1, UPT ;  /* 0x000000012b00788c */ /* 0x000fe4000bf25270 */
[----:B------:R-:W-:Y:S01]  /*5c20*/  UISETP.NE.AND UP2, UPT, UR42, 0x1, UPT ;  /* 0x000000012a00788c */ /* 0x000fe2000bf45270 */
[----:B------:R-:W-:Y:S02]  /*5c30*/  UMOV UR4, UR5 ;  /* 0x0000000500047c82 */ /* 0x000fe40008000000 */
[----:B--2---:R-:W-:Y:S03]  /*5c40*/  USHF.R.U32.HI UR5, URZ, UR12, UR4 ;  /* 0x0000000cff057299 */ /* 0x004fe60008011604 */
[----:B------:R-:W-:Y:S02]  /*5c50*/  UMOV UR4, UR7 ;  /* 0x0000000700047c82 */ /* 0x000fe40008000000 */
[----:B------:R-:W-:Y:S02]  /*5c60*/  USHF.R.U32.HI UR7, URZ, UR53, UR4 ;  /* 0x00000035ff077299 */ /* 0x000fe40008011604 */
[----:B------:R-:W-:Y:S02]  /*5c70*/  USEL UR4, UR58, UR5, !UP0 ;  /* 0x000000053a047287 */ /* 0x000fe4000c000000 */
[----:B------:R-:W-:Y:S01]  /*5c80*/  USEL UR7, UR59, UR7, !UP1 ;  /* 0x000000073b077287 */ /* 0x000fe2000c800000 */
[----:B------:R-:W-:Y:S01]  /*5c90*/  UMOV UR5, UR9 ;  /* 0x0000000900057c82 */ /* 0x000fe20008000000 */
[----:B------:R-:W-:Y:S02]  /*5ca0*/  UIMAD.WIDE.U32 UR8, UR4, UR40, URZ ;  /* 0x00000028040872a5 */ /* 0x000fe4000f8e00ff */
[----:B------:R-:W-:Y:S03]  /*5cb0*/  USHF.R.U32.HI UR6, URZ, UR12, UR5 ;  /* 0x0000000cff067299 */ /* 0x000fe60008011605 */
[----:B------:R-:W-:Y:S01]  /*5cc0*/  UMOV UR5, UR11 ;  /* 0x0000000b00057c82 */ /* 0x000fe20008000000 */
[----:B------:R-:W-:Y:S02]  /*5cd0*/  UIMAD.WIDE.U32 UR10, UR7, UR40, URZ ;  /* 0x00000028070a72a5 */ /* 0x000fe4000f8e00ff */
[----:B------:R-:W-:Y:S02]  /*5ce0*/  USHF.R.U32.HI UR12, URZ, UR53, UR5 ;  /* 0x00000035ff0c7299 */ /* 0x000fe40008011605 */
[----:B------:R-:W-:Y:S01]  /*5cf0*/  USEL UR6, UR37, UR6, !UP0 ;  /* 0x0000000625067287 */ /* 0x000fe2000c000000 */
[----:B------:R-:W-:Y:S02]  /*5d00*/  UMOV UR5, UR9 ;  /* 0x0000000900057c82 */ /* 0x000fe40008000000 */
[----:B------:R-:W-:Y:S01]  /*5d10*/  UMOV UR10, UR11 ;  /* 0x0000000b000a7c82 */ /* 0x000fe20008000000 */
[----:B------:R-:W-:Y:S02]  /*5d20*/  @UP2 USHF.R.U32.HI UR4, URZ, UR41, UR5 ;  /* 0x00000029ff042299 */ /* 0x000fe40008011605 */
[----:B------:R-:W-:Y:S02]  /*5d30*/  @UP2 USHF.R.U32.HI UR7, URZ, UR41, UR10 ;  /* 0x00000029ff072299 */ /* 0x000fe4000801160a */
[----:B------:R-:W-:Y:S02]  /*5d40*/  UIMAD UR4, UR42, UR4, URZ ;  /* 0x000000042a0472a4 */ /* 0x000fe4000f8e02ff */
        /* <DEDUP_REMOVED lines=8> */
[----:B------:R-:W-:Y:S02]  /*5dd0*/  USEL UR11, UR6, UR4, !UP2 ;  /* 0x00000004060b7287 */ /* 0x000fe4000d000000 */
[----:B------:R-:W-:Y:S02]  /*5de0*/  UIADD3 UR8, UPT, UPT, -UR5, URZ, URZ ;  /* 0x000000ff05087290 */ /* 0x000fe4000fffe1ff */
[----:B------:R-:W-:Y:S01]  /*5df0*/  UIADD3 UR10, UPT, UPT, -UR11, URZ, URZ ;  /* 0x000000ff0b0a7290 */ /* 0x000fe2000fffe1ff */
[----:B------:R-:W-:Y:S01]  /*5e00*/  @!UP0 UMOV UR4, UR9 ;  /* 0x0000000900048c82 */ /* 0x000fe20008000000 */
[----:B------:R-:W-:Y:S02]  /*5e10*/  UIADD3 UR9, UPT, UPT, -UR6, URZ, URZ ;  /* 0x000000ff06097290 */ /* 0x000fe4000fffe1ff */
[----:B------:R-:W-:Y:S02]  /*5e20*/  @!UP0 USHF.R.U32.HI UR4, URZ, UR41, UR4 ;  /* 0x00000029ff048299 */ /* 0x000fe40008011604 */
[----:B------:R-:W-:Y:S02]  /*5e30*/  UIMAD UR10, UR42, UR10, UR6 ;  /* 0x0000000a2a0a72a4 */ /* 0x000fe4000f8e0206 */
[----:B------:R-:W-:Y:S04]  /*5e40*/  @!UP0 USEL UR4, UR5, UR4, !UP2 ;  /* 0x0000000405048287 */ /* 0x000fe8000d000000 */
[----:B------:R-:W-:Y:S02]  /*5e50*/  @!UP0 UIMAD UR10, UR7, UR10, UR4 ;  /* 0x0000000a070a82a4 */ /* 0x000fe4000f8e0204 */
[----:B------:R-:W-:Y:S02]  /*5e60*/  @!UP0 UIADD3 UR11, UPT, UPT, UR11, -UR4, URZ ;  /* 0x800000040b0b8290 */ /* 0x000fe4000fffe0ff */
[----:B------:R-:W-:Y:S02]  /*5e70*/  UIMAD UR7, UR43, UR8, UR38 ;  /* 0x000000082b0772a4 */ /* 0x000fe4000f8e0226 */
[----:B------:R-:W-:Y:S02]  /*5e80*/  @!UP0 UIMAD UR6, UR11, UR42, UR5 ;  /* 0x0000002a0b0682a4 */ /* 0x000fe4000f8e0205 */
[----:B------:R-:W-:Y:S01]  /*5e90*/  UIMAD UR4, UR54, UR9, UR37 ;  /* 0x00000009360472a4 */ /* 0x000fe2000f8e0225 */
[----:B------:R-:W-:Y:S02]  /*5ea0*/  @!UP0 UMOV UR5, UR10 ;  /* 0x0000000a00058c82 */ /* 0x000fe40008000000 */
[----:B------:R-:W-:Y:S02]  /*5eb0*/  UIMAD UR38, UR5, UR43, UR7 ;  /* 0x0000002b052672a4 */ /* 0x000fe4000f8e0207 */
[----:B------:R-:W-:Y:S11]  /*5ec0*/  UIMAD UR37, UR6, UR54, UR4 ;  /* 0x00000036062572a4 */ /* 0x000ff6000f8e0204 */
[----:B------:R-:W-:Y:S01]  /*5ed0*/  @!UPT UIADD3 URZ, UPT, UPT, URZ, URZ, URZ ;  /* 0x000000fffffff290 */ /* 0x000fe2000fffe0ff */
.L_x_103:
[----:B------:R-:W-:Y:S01]  /*5ee0*/  UISETP.NE.AND UP0, UPT, UR39, 0x1, UPT ;  /* 0x000000012700788c */ /* 0x000fe2000bf05270 */
[----:B------:R-:W-:Y:S01]  /*5ef0*/  LOP3.LUT P0, RZ, R85, 0x1b0, RZ, 0xc0, !PT ;  /* 0x000001b055ff7812 */ /* 0x000fe2000780c0ff */
[----:B------:R-:W-:Y:S01]  /*5f00*/  USHF.L.U32 UR50, UR16, 0x7, URZ ;  /* 0x0000000710327899 */ /* 0x000fe200080006ff */
[----:B------:R-:W-:Y:S01]  /*5f10*/  BSSY.RECONVERGENT B6, `(.L_x_104) ;  /* 0x0000034000067945 */ /* 0x000fe20003800200 */
[----:B------:R-:W-:Y:S01]  /*5f20*/  USHF.L.U32 UR49, UR20, 0x7, URZ ;  /* 0x0000000714317899 */ /* 0x000fe200080006ff */
[----:B------:R-:W-:Y:S06]  /*5f30*/  IADD3 R87, PT, PT, R87, 0x1, RZ ;  /* 0x0000000157577810 */ /* 0x000fec0007ffe0ff */
[----:B------:R-:W2:Y:S01]  /*5f40*/  @!UP0 LDCU.128 UR12, c[0x0][0xb10] ;  /* 0x00016200ff0c87ac */ /* 0x000ea20008000c00 */
[----:B------:R-:W3:Y:S01]  /*5f50*/  @!UP0 LDCU UR5, c[0x0][0xb0c] ;  /* 0x00016180ff0587ac */ /* 0x000ee20008000800 */
[----:B------:R-:W4:Y:S01]  /*5f60*/  @!UP0 LDCU UR10, c[0x0][0xb20] ;  /* 0x00016400ff0a87ac */ /* 0x000f220008000800 */
[----:B--2---:R-:W-:Y:S02]  /*5f70*/  UIMAD.WIDE.U32 UR8, UR38, UR12, URZ ;  /* 0x0000000c260872a5 */ /* 0x004fe4000f8e00ff */
[----:B------:R-:W-:Y:S02]  /*5f80*/  UIMAD.WIDE.U32 UR6, UR37, UR15, URZ ;  /* 0x0000000f250672a5 */ /* 0x000fe4000f8e00ff */
[----:B------:R-:W-:Y:S03]  /*5f90*/  @!UP0 UISETP.NE.AND UP1, UPT, UR14, 0x1, UPT ;  /* 0x000000010e00888c */ /* 0x000fe6000bf25270 */
[----:B------:R-:W-:Y:S01]  /*5fa0*/  @!UP0 UMOV UR4, UR9 ;  /* 0x0000000900048c82 */ /* 0x000fe20008000000 */
[----:B---3--:R-:W-:Y:S02]  /*5fb0*/  @!UP0 UISETP.NE.AND UP2, UPT, UR5, 0x1, UPT ;  /* 0x000000010500888c */ /* 0x008fe4000bf45270 */
[----:B------:R-:W-:Y:S01]  /*5fc0*/  @!UP0 USHF.R.U32.HI UR4, URZ, UR13, UR4 ;  /* 0x0000000dff048299 */ /* 0x000fe20008011604 */
[----:B------:R-:W-:Y:S02]  /*5fd0*/  @!UP0 UMOV UR6, UR7 ;  /* 0x0000000700068c82 */ /* 0x000fe40008000000 */
[----:B----4-:R-:W-:Y:S02]  /*5fe0*/  @!UP0 USHF.R.U32.HI UR6, URZ, UR10, UR6 ;  /* 0x0000000aff068299 */ /* 0x010fe40008011606 */
[----:B------:R-:W-:Y:S02]  /*5ff0*/  @!UP0 USEL UR7, UR38, UR4, !UP2 ;  /* 0x0000000426078287 */ /* 0x000fe4000d000000 */
[----:B------:R-:W-:Y:S04]  /*6000*/  @!UP0 USEL UR6, UR37, UR6, !UP1 ;  /* 0x0000000625068287 */ /* 0x000fe8000c800000 */
[----:B------:R-:W-:Y:S02]  /*6010*/  @!UP0 UIADD3 UR4, UPT, UPT, -UR7, UR6, URZ ;  /* 0x0000000607048290 */ /* 0x000fe4000fffe1ff */
[----:B------:R-:W-:Y:S02]  /*6020*/  @!UP0 UIADD3 UR6, UPT, UPT, UR7, -UR6, URZ ;  /* 0x8000000607068290 */ /* 0x000fe4000fffe0ff */
[----:B------:R-:W-:Y:S02]  /*6030*/  @!UP0 UIMAD UR38, UR4, UR5, UR38 ;  /* 0x00000005042682a4 */ /* 0x000fe4000f8e0226 */
[----:B------:R-:W-:Y:S01]  /*6040*/  @!UP0 UIMAD UR37, UR6, UR14, UR37 ;  /* 0x0000000e062582a4 */ /* 0x000fe2000f8e0225 */
[----:B------:R-:W-:Y:S11]  /*6050*/  @!P0 BRA `(.L_x_105) ;  /* 0x00000000007c8947 */ /* 0x000ff60003800000 */
[----:B------:R-:W2:Y:S01]  /*6060*/  LDCU.64 UR8, c[0x4][0x80] ;  /* 0x01001000ff0877ac */ /* 0x000ea20008000a00 */
[----:B------:R-:W-:Y:S01]  /*6070*/  MOV R2, 0x0 ;  /* 0x0000000000027802 */ /* 0x000fe20000000f00 */
[----:B------:R-:W-:Y:S02]  /*6080*/  HFMA2 R12, -RZ, RZ, 0, 5.9604644775390625e-08 ;  /* 0x00000001ff0c7431 */ /* 0x000fe400000001ff */
[----:B------:R-:W-:Y:S01]  /*6090*/  IMAD.MOV.U32 R8, RZ, RZ, 0x70 ;  /* 0x00000070ff087424 */ /* 0x000fe200078e00ff */
[----:B------:R3:W4:Y:S01]  /*60a0*/  LDC.64 R14, c[0x4][R2] ;  /* 0x01000000020e7b82 */ /* 0x0007220000000a00 */
[----:B------:R-:W1:Y:S01]  /*60b0*/  LDCU.64 UR6, c[0x4][0x88] ;  /* 0x01001100ff0677ac */ /* 0x000e620008000a00 */
[----:B------:R-:W-:Y:S01]  /*60c0*/  IMAD.MOV.U32 R13, RZ, RZ, RZ ;  /* 0x000000ffff0d7224 */ /* 0x000fe200078e00ff */
[----:B------:R-:W1:Y:S01]  /*60d0*/  LDCU.64 UR4, c[0x4][0x8] ;  /* 0x01000100ff0477ac */ /* 0x000e620008000a00 */
[----:B--2---:R-:W-:Y:S01]  /*60e0*/  MOV R5, UR9 ;  /* 0x0000000900057c02 */ /* 0x004fe20008000f00 */
[----:B------:R-:W-:Y:S01]  /*60f0*/  IMAD.U32 R4, RZ, RZ, UR8 ;  /* 0x00000008ff047e24 */ /* 0x000fe2000f8e00ff */
[----:B-1----:R-:W-:Y:S01]  /*6100*/  MOV R7, UR7 ;  /* 0x0000000700077c02 */ /* 0x002fe20008000f00 */
[----:B------:R-:W-:Y:S01]  /*6110*/  IMAD.U32 R6, RZ, RZ, UR6 ;  /* 0x00000006ff067e24 */ /* 0x000fe2000f8e00ff */
[----:B------:R-:W-:Y:S01]  /*6120*/  MOV R11, UR5 ;  /* 0x00000005000b7c02 */ /* 0x000fe20008000f00 */
[----:B------:R-:W-:Y:S02]  /*6130*/  IMAD.U32 R10, RZ, RZ, UR4 ;  /* 0x00000004ff0a7e24 */ /* 0x000fe4000f8e00ff */
[----:B------:R-:W-:Y:S07]  /*6140*/  LEPC R20, `(.L_x_106) ;  /* 0x000000001014794e */ /* 0x000fee0000000000 */
[----:B---345:R-:W-:Y:S05]  /*6150*/  CALL.ABS.NOINC R14 ;  /* 0x000000000e007343 */ /* 0x038fea0003c00000 */
.L_x_106:
[----:B------:R-:W1:Y:S01]  /*6160*/  LDCU.64 UR8, c[0x4][0x80] ;  /* 0x01001000ff0877ac */ /* 0x000e620008000a00 */
[----:B------:R-:W2:Y:S01]  /*6170*/  LDC.64 R2, c[0x4][R2] ;  /* 0x0100000002027b82 */ /* 0x000ea20000000a00 */
[----:B------:R-:W-:Y:S02]  /*6180*/  HFMA2 R12, -RZ, RZ, 0, 5.9604644775390625e-08 ;  /* 0x00000001ff0c7431 */ /* 0x000fe400000001ff */
[----:B------:R-:W-:Y:S02]  /*6190*/  IMAD.MOV.U32 R8, RZ, RZ, 0x70 ;  /* 0x00000070ff087424 */ /* 0x000fe400078e00ff */
[----:B------:R-:W-:Y:S01]  /*61a0*/  IMAD.MOV.U32 R13, RZ, RZ, RZ ;  /* 0x000000ffff0d7224 */ /* 0x000fe200078e00ff */
[----:B------:R-:W3:Y:S01]  /*61b0*/  LDCU.64 UR6, c[0x4][0x88] ;  /* 0x01001100ff0677ac */ /* 0x000ee20008000a00 */
[----:B------:R-:W4:Y:S01]  /*61c0*/  LDCU.64 UR4, c[0x4][0x8] ;  /* 0x01000100ff0477ac */ /* 0x000f220008000a00 */
[----:B-1----:R-:W-:Y:S02]  /*61d0*/  MOV R4, UR8 ;  /* 0x0000000800047c02 */ /* 0x002fe40008000f00 */
[----:B------:R-:W-:Y:S02]  /*61e0*/  MOV R5, UR9 ;  /* 0x0000000900057c02 */ /* 0x000fe40008000f00 */
[----:B---3--:R-:W-:Y:S01]  /*61f0*/  MOV R7, UR7 ;  /* 0x0000000700077c02 */ /* 0x008fe20008000f00 */
[----:B------:R-:W-:Y:S01]  /*6200*/  IMAD.U32 R6, RZ, RZ, UR6 ;  /* 0x00000006ff067e24 */ /* 0x000fe2000f8e00ff */
[----:B----4-:R-:W-:Y:S01]  /*6210*/  MOV R11, UR5 ;  /* 0x00000005000b7c02 */ /* 0x010fe20008000f00 */
[----:B------:R-:W-:Y:S02]  /*6220*/  IMAD.U32 R10, RZ, RZ, UR4 ;  /* 0x00000004ff0a7e24 */ /* 0x000fe4000f8e00ff */
[----:B------:R-:W-:Y:S07]  /*6230*/  LEPC R20, `(.L_x_105) ;  /* 0x000000001014794e */ /* 0x000fee0000000000 */
[----:B--2---:R-:W-:Y:S05]  /*6240*/  CALL.ABS.NOINC R2 ;  /* 0x0000000002007343 */ /* 0x004fea0003c00000 */
.L_x_105:
[----:B------:R-:W-:Y:S05]  /*6250*/  BSYNC.RECONVERGENT B6 ;  /* 0x0000000000067941 */ /* 0x000fea0003800200 */
.L_x_104:
[----:B------:R-:W-:Y:S01]  /*6260*/  R2UR UR4, R84 ;  /* 0x00000000540472ca */ /* 0x000fe200000e0000 */
[----:B------:R-:W-:Y:S01]  /*6270*/  UISETP.NE.U32.AND UP0, UPT, UR62, URZ, UPT ;  /* 0x000000ff3e00728c */ /* 0x000fe2000bf05070 */
[----:B------:R-:W-:Y:S02]  /*6280*/  ISETP.NE.U32.AND P4, PT, R78, RZ, PT ;  /* 0x000000ff4e00720c */ /* 0x000fe40003f85070 */
[----:B------:R-:W-:Y:S01]  /*6290*/  ISETP.NE.U32.AND P2, PT, RZ, UR56, PT ;  /* 0x00000038ff007c0c */ /* 0x000fe2000bf45070 */
[----:B------:R-:W-:Y:S01]  /*62a0*/  UISETP.NE.AND.EX UP1, UPT, UR63, URZ, UPT, UP0 ;  /* 0x000000ff3f00728c */ /* 0x000fe2000bf25300 */
[----:B------:R-:W-:Y:S01]  /*62b0*/  ISETP.NE.AND.EX P4, PT, R79, RZ, PT, P4 ;  /* 0x000000ff4f00720c */ /* 0x000fe20003f85340 */
[----:B------:R-:W-:Y:S01]  /*62c0*/  UPLOP3.LUT UP0, UPT, UPT, UPT, UPT, 0x40, 0x4 ;  /* 0x000000000004789c */ /* 0x000fe20003f0e870 */
[----:B------:R-:W-:Y:S05]  /*62d0*/  ISETP.NE.AND.EX P2, PT, RZ, UR57, PT, P2 ;  /* 0x00000039ff007c0c */ /* 0x000fea000bf45320 */
[----:B------:R-:W-:Y:S06]  /*62e0*/  UISETP.NE.AND UP2, UPT, UR4, URZ, UPT ;  /* 0x000000ff0400728c */ /* 0x000fec000bf45270 */
[----:B------:R-:W-:Y:S05]  /*62f0*/  PLOP3.LUT P1, PT, PT, PT, UP2, 0x80, 0x8 ;  /* 0x000000000008781c */ /* 0x000fea0003f2f028 */
[----:B------:R-:W-:Y:S06]  /*6300*/  @UP2 UPLOP3.LUT UP0, UPT, UPT, UPT, UP1, 0x80, 0x8 ;  /* 0x000000000008289c */ /* 0x000fec0003f0f010 */
[----:B------:R-:W-:Y:S01]  /*6310*/  PLOP3.LUT P0, PT, PT, PT, UP0, 0x80, 0x8 ;  /* 0x000000000008781c */ /* 0x000fe20003f0f008 */
[----:B------:R-:W-:Y:S01]  /*6320*/  @!UPT UIADD3 URZ, UPT, UPT, URZ, URZ, URZ ;  /* 0x000000fffffff290 */ /* 0x000fe2000fffe0ff */
[----:B------:R-:W-:Y:S11]  /*6330*/  BRA.U !UP1, `(.L_x_107) ;  /* 0x00000001093c7547 */ /* 0x000ff6000b800000 */
[----:B------:R-:W-:Y:S01]  /*6340*/  UISETP.NE.U32.AND UP0, UPT, UR56, URZ, UPT ;  /* 0x000000ff3800728c */ /* 0x000fe2000bf05070 */
[----:B-1----:R-:W-:Y:S01]  /*6350*/  HFMA2 R0, -RZ, RZ, 0, 5.9604644775390625e-08 ;  /* 0x00000001ff007431 */ /* 0x002fe200000001ff */
[----:B------:R-:W1:Y:S01]  /*6360*/  LDCU.64 UR8, c[0x0][0x358] ;  /* 0x00006b00ff0877ac */ /* 0x000e620008000a00 */
[----:B------:R-:W-:Y:S01]  /*6370*/  IMAD.MOV.U32 R80, RZ, RZ, 0x1 ;  /* 0x00000001ff507424 */ /* 0x000fe200078e00ff */
[----:B------:R-:W-:Y:S06]  /*6380*/  UISETP.NE.AND.EX UP0, UPT, UR57, URZ, UPT, UP0 ;  /* 0x000000ff3900728c */ /* 0x000fec000bf05300 */
[----:B------:R-:W-:Y:S05]  /*6390*/  PLOP3.LUT P3, PT, PT, PT, UP0, 0x80, 0x8 ;  /* 0x000000000008781c */ /* 0x000fea0003f6f008 */
[----:B------:R-:W2:Y:S01]  /*63a0*/  @UP0 LDCU.64 UR4, c[0x0][0x888] ;  /* 0x00011100ff0407ac */ /* 0x000ea20008000a00 */
[----:B------:R-:W-:Y:S07]  /*63b0*/  @UP0 UIMAD UR6, UR36, UR62, URZ ;  /* 0x0000003e240602a4 */ /* 0x000fee000f8e02ff */
[----:B------:R-:W-:Y:S01]  /*63c0*/  @!P3 PRMT R80, R0, 0x7610, R80 ;  /* 0x000076100050b816 */ /* 0x000fe20000000050 */
[----:B--2---:R-:W-:Y:S06]  /*63d0*/  @UP0 UIMAD.WIDE UR4, UR6, 0x4, UR4 ;  /* 0x00000004060408a5 */ /* 0x004fec000f8e0204 */
[----:B------:R-:W-:Y:S01]  /*63e0*/  IMAD.U32 R2, RZ, RZ, UR4 ;  /* 0x00000004ff027e24 */ /* 0x000fe2000f8e00ff */
[----:B------:R-:W-:Y:S04]  /*63f0*/  MOV R3, UR5 ;  /* 0x0000000500037c02 */ /* 0x000fe80008000f00 */
[----:B------:R-:W2:Y:S01]  /*6400*/  @!UP0 LDCU UR4, c[0x0][0x880] ;  /* 0x00011000ff0487ac */ /* 0x000ea20008000800 */
[----:B-1---5:R3:W5:Y:S02]  /*6410*/  @P3 LDG.E R41, desc[UR8][R2.64] ;  /* 0x0000000802293981 */ /* 0x022764000c1e1900 */
[----:B--23--:R-:W-:Y:S02]  /*6420*/  @!P3 IMAD.U32 R41, RZ, RZ, UR4 ;  /* 0x00000004ff29be24 */ /* 0x00cfe4000f8e00ff */
.L_x_107:
[----:B------:R-:W-:Y:S05]  /*6430*/  @!P4 BRA `(.L_x_108) ;  /* 0x000000000024c947 */ /* 0x000fea0003800000 */
[----:B------:R-:W-:Y:S01]  /*6440*/  ISETP.NE.U32.AND P3, PT, R76, RZ, PT ;  /* 0x000000ff4c00720c */ /* 0x000fe20003f65070 */
[----:B------:R-:W2:Y:S03]  /*6450*/  LDCU.64 UR4, c[0x0][0x358] ;  /* 0x00006b00ff0477ac */ /* 0x000ea60008000a00 */
[----:B------:R-:W-:Y:S11]  /*6460*/  ISETP.NE.AND.EX P3, PT, R77, RZ, PT, P3 ;  /* 0x000000ff4d00720c */ /* 0x000ff60003f65330 */
[----:B------:R-:W-:Y:S02]  /*6470*/  @!UPT UIADD3 URZ, UPT, UPT, URZ, URZ, URZ ;  /* 0x000000fffffff290 */ /* 0x000fe4000fffe0ff */
[----:B------:R-:W3:Y:S01]  /*6480*/  @P3 LDC.64 R2, c[0x0][0x8a8] ;  /* 0x00022a00ff023b82 */ /* 0x000ee20000000a00 */
[----:B-1----:R-:W-:Y:S04]  /*6490*/  @P3 IMAD R0, R78, UR36, RZ ;  /* 0x000000244e003c24 */ /* 0x002fe8000f8e02ff */
[----:B---3--:R-:W-:Y:S05]  /*64a0*/  @P3 IMAD.WIDE R2, R0, 0x4, R2 ;  /* 0x0000000400023825 */ /* 0x008fea00078e0202 */
[----:B--2--5:R2:W5:Y:S02]  /*64b0*/  @P3 LDG.E R38, desc[UR4][R2.64] ;  /* 0x0000000402263981 */ /* 0x024564000c1e1900 */
[----:B--2---:R-:W3:Y:S02]  /*64c0*/  @!P3 LDC R38, c[0x0][0x8a0] ;  /* 0x00022800ff26bb82 */ /* 0x004ee40000000800 */
.L_x_108:
[----:B-----5:R-:W-:Y:S01]  /*64d0*/  FSETP.NEU.AND P3, PT, R41, RZ, PT ;  /* 0x000000ff2900720b */ /* 0x020fe20003f6d000 */
[----:B------:R-:W-:Y:S01]  /*64e0*/  BSSY B1, `(.L_x_109) ;  /* 0x0000039000017945 */ /* 0x000fe20003800000 */
[----:B------:R-:W-:Y:S01]  /*64f0*/  SEL R5, RZ, 0xffffffff, P2 ;  /* 0xffffffffff057807 */ /* 0x000fe20001000000 */
[----:B------:R-:W-:Y:S01]  /*6500*/  IMAD.MOV.U32 R46, RZ, RZ, 0x1 ;  /* 0x00000001ff2e7424 */ /* 0x000fe200078e00ff */
[----:B------:R-:W-:Y:S01]  /*6510*/  @P1 LOP3.LUT P2, RZ, R80, 0xff, RZ, 0xc0, !PT ;  /* 0x000000ff50ff1812 */ /* 0x000fe2000784c0ff */
[C---:B------:R-:W-:Y:S01]  /*6520*/  IMAD R39, R36.reuse, 0x80, R37 ;  /* 0x0000008024277824 */ /* 0x040fe200078e0225 */
[----:B-1----:R-:W-:Y:S01]  /*6530*/  @P1 SEL R0, RZ, 0xffffffff, P3 ;  /* 0xffffffffff001807 */ /* 0x002fe20001800000 */
[----:B------:R-:W-:Y:S01]  /*6540*/  IMAD R88, R95, -0x10, R93 ;  /* 0xfffffff05f587824 */ /* 0x000fe200078e025d */
[----:B------:R-:W-:Y:S01]  /*6550*/  LOP3.LUT R91, R91, 0x1, RZ, 0x3c, !PT ;  /* 0x000000015b5b7812 */ /* 0x000fe200078e3cff */
[----:B------:R-:W-:Y:S01]  /*6560*/  IMAD.MOV.U32 R47, RZ, RZ, RZ ;  /* 0x000000ffff2f7224 */ /* 0x000fe200078e00ff */
[----:B------:R-:W-:Y:S02]  /*6570*/  @P0 SEL R0, R5, R0, !P2 ;  /* 0x0000000005000207 */ /* 0x000fe40005000000 */
[----:B------:R-:W-:Y:S02]  /*6580*/  CS2R R74, SRZ ;  /* 0x00000000004a7805 */ /* 0x000fe4000001ff00 */
[----:B------:R-:W-:Y:S02]  /*6590*/  LEA R98, R36, UR44, 0x3 ;  /* 0x0000002c24627c11 */ /* 0x000fe4000f8e18ff */
[----:B------:R-:W-:Y:S02]  /*65a0*/  CS2R R72, SRZ ;  /* 0x0000000000487805 */ /* 0x000fe4000001ff00 */
[----:B------:R-:W-:Y:S02]  /*65b0*/  @P1 LOP3.LUT R0, R0, 0x1, RZ, 0xc0, !PT ;  /* 0x0000000100001812 */ /* 0x000fe400078ec0ff */
[----:B------:R-:W-:Y:S02]  /*65c0*/  CS2R R66, SRZ ;  /* 0x0000000000427805 */ /* 0x000fe4000001ff00 */
[----:B------:R-:W-:Y:S02]  /*65d0*/  SHF.L.U32 R3, R90, 0x1f, RZ ;  /* 0x0000001f5a037819 */ /* 0x000fe400000006ff */
[----:B------:R-:W-:Y:S02]  /*65e0*/  CS2R R64, SRZ ;  /* 0x0000000000407805 */ /* 0x000fe4000001ff00 */
[----:B------:R-:W-:Y:S02]  /*65f0*/  ISETP.NE.U32.OR P5, PT, R0, 0x1, !P1 ;  /* 0x000000010000780c */ /* 0x000fe40004fa5470 */
[----:B------:R-:W-:Y:S02]  /*6600*/  CS2R R58, SRZ ;  /* 0x00000000003a7805 */ /* 0x000fe4000001ff00 */
[----:B------:R-:W-:Y:S02]  /*6610*/  PLOP3.LUT P2, PT, PT, PT, UP1, 0x80, 0x8 ;  /* 0x000000000008781c */ /* 0x000fe40003f4f018 */
[----:B------:R-:W-:Y:S02]  /*6620*/  CS2R R56, SRZ ;  /* 0x0000000000387805 */ /* 0x000fe4000001ff00 */
[----:B------:R-:W-:Y:S02]  /*6630*/  LOP3.LUT P4, R86, R80, 0xff, RZ, 0xc0, !PT ;  /* 0x000000ff50567812 */ /* 0x000fe4000788c0ff */
[----:B------:R-:W-:Y:S02]  /*6640*/  CS2R R50, SRZ ;  /* 0x0000000000327805 */ /* 0x000fe4000001ff00 */
[----:B------:R-:W-:Y:S02]  /*6650*/  SEL R0, RZ, 0xffffffff, P3 ;  /* 0xffffffffff007807 */ /* 0x000fe40001800000 */
[----:B------:R-:W-:Y:S02]  /*6660*/  CS2R R48, SRZ ;  /* 0x0000000000307805 */ /* 0x000fe4000001ff00 */
[----:B------:R-:W-:Y:S02]  /*6670*/  P2R R97, PR, RZ, 0x20 ;  /* 0x00000020ff617803 */ /* 0x000fe40000000000 */
[----:B------:R-:W-:Y:S02]  /*6680*/  @P5 SHF.L.U32 R2, R91, 0x1f, RZ ;  /* 0x0000001f5b025819 */ /* 0x000fe400000006ff */
[----:B------:R-:W-:Y:S02]  /*6690*/  @P2 SEL R0, R5, R0, !P4 ;  /* 0x0000000005002207 */ /* 0x000fe40006000000 */
[----:B------:R-:W1:Y:S02]  /*66a0*/  @P5 SYNCS.PHASECHK.TRANS64.TRYWAIT P1, [UR44+0x50], R2 ;  /* 0x00005002ff0055a7 */ /* 0x000e64000802112c */
[----:B------:R-:W-:Y:S04]  /*66b0*/  LOP3.LUT R0, R0, 0x1, RZ, 0xc0, !PT ;  /* 0x0000000100007812 */ /* 0x000fe800078ec0ff */
[----:B------:R-:W-:Y:S04]  /*66c0*/  ISETP.NE.U32.AND P2, PT, R0, 0x1, PT ;  /* 0x000000010000780c */ /* 0x000fe80003f45070 */
[----:B------:R-:W-:Y:S01]  /*66d0*/  P2R R60, PR, RZ, 0x4 ;  /* 0x00000004ff3c7803 */ /* 0x000fe20000000000 */
[----:B------:R2:W4:Y:S01]  /*66e0*/  SYNCS.PHASECHK.TRANS64.TRYWAIT P0, [R98+URZ+0xc0], R3 ;  /* 0x0000c003620075a7 */ /* 0x00052200080011ff */
[----:B-1----:R-:W-:Y:S01]  /*66f0*/  @P5 SEL R46, RZ, 0x1, !P1 ;  /* 0x00000001ff2e5807 */ /* 0x002fe20004800000 */
[----:B--2---:R-:W-:Y:S06]  /*6700*/  @!P5 BRA `(.L_x_110) ;  /* 0x000000000058d947 */ /* 0x004fec0003800000 */
[----:B------:R-:W-:Y:S01]  /*6710*/  IMAD.MOV.U32 R75, RZ, RZ, RZ ;  /* 0x000000ffff4b7224 */ /* 0x000fe200078e00ff */
[----:B------:R-:W-:Y:S01]  /*6720*/  ISETP.NE.AND P1, PT, R46, RZ, PT ;  /* 0x000000ff2e00720c */ /* 0x000fe20003f25270 */
[----:B------:R-:W-:Y:S01]  /*6730*/  BSSY B0, `(.L_x_111) ;  /* 0x000000c000007945 */ /* 0x000fe20003800000 */
[----:B------:R-:W-:Y:S02]  /*6740*/  CS2R R50, SRZ ;  /* 0x0000000000327805 */ /* 0x000fe4000001ff00 */
[----:B------:R-:W-:Y:S02]  /*6750*/  CS2R R48, SRZ ;  /* 0x0000000000307805 */ /* 0x000fe4000001ff00 */
[----:B------:R-:W-:Y:S02]  /*6760*/  CS2R R58, SRZ ;  /* 0x00000000003a7805 */ /* 0x000fe4000001ff00 */
[----:B------:R-:W-:Y:S02]  /*6770*/  CS2R R56, SRZ ;  /* 0x0000000000387805 */ /* 0x000fe4000001ff00 */
[----:B------:R-:W-:Y:S02]  /*6780*/  CS2R R66, SRZ ;  /* 0x0000000000427805 */ /* 0x000fe4000001ff00 */
[----:B------:R-:W-:Y:S02]  /*6790*/  CS2R R64, SRZ ;  /* 0x0000000000407805 */ /* 0x000fe4000001ff00 */
[----:B------:R-:W-:Y:S01]  /*67a0*/  CS2R R72, SRZ ;  /* 0x0000000000487805 */ /* 0x000fe2000001ff00 */
[----:B------:R-:W-:Y:S06]  /*67b0*/  @P1 BRA `(.L_x_112) ;  /* 0x00000000000c1947 */ /* 0x000fec0003800000 */
[----:B------:R-:W-:Y:S04]  /*67c0*/  SHF.L.U32 R5, R91, 0x1f, RZ ;  /* 0x0000001f5b057819 */ /* 0x000fe800000006ff */
[----:B------:R-:W1:Y:S02]  /*67d0*/  SYNCS.PHASECHK.TRANS64.TRYWAIT P1, [UR44+0x50], R5 ;  /* 0x00005005ff0075a7 */ /* 0x000e64000802112c */
[----:B-1----:R-:W-:Y:S05]  /*67e0*/  @!P1 BRA `(.L_x_113) ;  /* 0x0000003c00e09947 */ /* 0x002fea0003800000 */
.L_x_112:
[----:B------:R-:W-:Y:S05]  /*67f0*/  BSYNC B0 ;  /* 0x0000000000007941 */ /* 0x000fea0003800000 */
.L_x_111:
[----:B------:R-:W-:Y:S01]  /*6800*/  ISETP.NE.AND P1, PT, R60, RZ, PT ;  /* 0x000000ff3c00720c */ /* 0x000fe20003f25270 */
[----:B------:R-:W-:Y:S11]  /*6810*/  HFMA2 R47, -RZ, RZ, 0, 5.9604644775390625e-08 ;  /* 0x00000001ff2f7431 */ /* 0x000ff600000001ff */
[----:B------:R-:W-:Y:S01]  /*6820*/  @!UPT UIADD3 URZ, UPT, UPT, URZ, URZ, URZ ;  /* 0x000000fffffff290 */ /* 0x000fe2000fffe0ff */
[----:B------:R2:W1:Y:S04]  /*6830*/  @P1 LDS.128 R48, [R94] ;  /* 0x000000005e301984 */ /* 0x0004680000000c00 */
[----:B------:R2:W1:Y:S04]  /*6840*/  @P1 LDS.128 R56, [R93+0x10] ;  /* 0x000010005d381984 */ /* 0x0004680000000c00 */
[----:B------:R2:W1:Y:S04]  /*6850*/  @P1 LDS.128 R64, [R92+0x20] ;  /* 0x000020005c401984 */ /* 0x0004680000000c00 */
[----:B------:R2:W1:Y:S02]  /*6860*/  @P1 LDS.128 R72, [R88+0x30] ;  /* 0x0000300058481984 */ /* 0x0004640000000c00 */
.L_x_110:
[----:B------:R-:W-:Y:S05]  /*6870*/  BSYNC B1 ;  /* 0x0000000000017941 */ /* 0x000fea0003800000 */
.L_x_109:
[----:B-1----:R-:W-:Y:S04]  /*6880*/  SHF.R.U32.HI R0, RZ, 0x15, R39 ;  /* 0x00000015ff007819 */ /* 0x002fe80000011627 */
[----:B------:R-:W-:Y:S01]  /*6890*/  LOP3.LUT P1, RZ, R0, 0x3, R81, 0x48, !PT ;  /* 0x0000000300ff7812 */ /* 0x000fe20007824851 */
[----:B------:R-:W-:Y:S01]  /*68a0*/  @!UPT UIADD3 URZ, UPT, UPT, URZ, URZ, URZ ;  /* 0x000000fffffff290 */ /* 0x000fe2000fffe0ff */
[----:B----4-:R-:W-:Y:S11]  /*68b0*/  @P0 BRA `(.L_x_114) ;  /* 0x0000000000080947 */ /* 0x010ff60003800000 */
[----:B------:R-:W1:Y:S02]  /*68c0*/  SYNCS.PHASECHK.TRANS64.TRYWAIT P0, [R98+URZ+0xc0], R3 ;  /* 0x0000c003620075a7 */ /* 0x000e6400080011ff */
[----:B-1----:R-:W-:Y:S05]  /*68d0*/  @!P0 BRA `(.L_x_115) ;  /* 0x0000003c00bc8947 */ /* 0x002fea0003800000 */
.L_x_114:
[----:B------:R-:W-:Y:S05]  /*68e0*/  @!P1 BRA `(.L_x_116) ;  /* 0x0000000000409947 */ /* 0x000fea0003800000 */
[----:B------:R-:W4:Y:S01]  /*68f0*/  LDCU.64 UR8, c[0x4][0x70] ;  /* 0x01000e00ff0877ac */ /* 0x000f220008000a00 */
[----:B-1----:R-:W-:Y:S01]  /*6900*/  MOV R3, 0x0 ;  /* 0x0000000000037802 */ /* 0x002fe20000000f00 */
[----:B------:R-:W-:Y:S02]  /*6910*/  HFMA2 R12, -RZ, RZ, 0, 5.9604644775390625e-08 ;  /* 0x00000001ff0c7431 */ /* 0x000fe400000001ff */
[----:B------:R-:W-:Y:S02]  /*6920*/  IMAD.MOV.U32 R8, RZ, RZ, 0x192 ;  /* 0x00000192ff087424 */ /* 0x000fe400078e00ff */
[----:B------:R-:W-:Y:S01]  /*6930*/  IMAD.MOV.U32 R13, RZ, RZ, RZ ;  /* 0x000000ffff0d7224 */ /* 0x000fe200078e00ff */
[----:B------:R-:W1:Y:S01]  /*6940*/  LDCU.64 UR6, c[0x4][0x78] ;  /* 0x01000f00ff0677ac */ /* 0x000e620008000a00 */
[----:B------:R-:W2:Y:S01]  /*6950*/  LDC.64 R2, c[0x4][R3] ;  /* 0x0100000003027b82 */ /* 0x000ea20000000a00 */
[----:B------:R-:W5:Y:S01]  /*6960*/  LDCU.64 UR4, c[0x4][0x10] ;  /* 0x01000200ff0477ac */ /* 0x000f620008000a00 */
[----:B----4-:R-:W-:Y:S01]  /*6970*/  MOV R5, UR9 ;  /* 0x0000000900057c02 */ /* 0x010fe20008000f00 */
[----:B------:R-:W-:Y:S01]  /*6980*/  IMAD.U32 R4, RZ, RZ, UR8 ;  /* 0x00000008ff047e24 */ /* 0x000fe2000f8e00ff */
[----:B-1----:R-:W-:Y:S01]  /*6990*/  MOV R7, UR7 ;  /* 0x0000000700077c02 */ /* 0x002fe20008000f00 */
[----:B------:R-:W-:Y:S01]  /*69a0*/  IMAD.U32 R6, RZ, RZ, UR6 ;  /* 0x00000006ff067e24 */ /* 0x000fe2000f8e00ff */
[----:B-----5:R-:W-:Y:S01]  /*69b0*/  MOV R11, UR5 ;  /* 0x00000005000b7c02 */ /* 0x020fe20008000f00 */
[----:B------:R-:W-:Y:S02]  /*69c0*/  IMAD.U32 R10, RZ, RZ, UR4 ;  /* 0x00000004ff0a7e24 */ /* 0x000fe4000f8e00ff */
[----:B------:R-:W-:Y:S07]  /*69d0*/  LEPC R20, `(.L_x_116) ;  /* 0x000000001014794e */ /* 0x000fee0000000000 */
[----:B--23--:R-:W-:Y:S05]  /*69e0*/  CALL.ABS.NOINC R2 ;  /* 0x0000000002007343 */ /* 0x00cfea0003c00000 */
.L_x_116:
[----:B------:R-:W-:Y:S05]  /*69f0*/  WARPSYNC.ALL ;  /* 0x0000000000007948 */ /* 0x000fea0003800000 */
[----:B------:R-:W-:Y:S01]  /*6a00*/  R2UR UR4, R39 ;  /* 0x00000000270472ca */ /* 0x000fe200000e0000 */
[--C-:B------:R-:W-:Y:S01]  /*6a10*/  HADD2.F32 R40, -RZ, R48.reuse.H0_H0 ;  /* 0x20000030ff287230 */ /* 0x100fe20000004100 */
[----:B------:R-:W-:Y:S01]  /*6a20*/  ISETP.NE.AND P0, PT, R96, RZ, PT ;  /* 0x000000ff6000720c */ /* 0x000fe20003f05270 */
[----:B------:R-:W-:Y:S01]  /*6a30*/  HADD2.F32 R43, -RZ, R48.H1_H1 ;  /* 0x30000030ff2b7230 */ /* 0x000fe20000004100 */
[----:B------:R-:W-:Y:S01]  /*6a40*/  BSSY.RECONVERGENT B0, `(.L_x_117) ;  /* 0x0000086000007945 */ /* 0x000fe20003800200 */
[----:B------:R-:W-:Y:S02]  /*6a50*/  HADD2.F32 R42, -RZ, R49.H0_H0 ;  /* 0x20000031ff2a7230 */ /* 0x000fe40000004100 */
[----:B------:R-:W-:Y:S02]  /*6a60*/  HADD2.F32 R45, -RZ, R51.H0_H0 ;  /* 0x20000033ff2d7230 */ /* 0x000fe40000004100 */
[----:B------:R-:W-:Y:S04]  /*6a70*/  HADD2.F32 R44, -RZ, R75.H1_H1 ;  /* 0x3000004bff2c7230 */ /* 0x000fe80000004100 */
[----:B------:R-:W3:Y:S02]  /*6a80*/  LDTM.x32 R4, tmem[UR4] ;  /* 0x00000004000479ee */ /* 0x000ee400082c0000 */
[C---:B---3--:R-:W-:Y:S01]  /*6a90*/  FMUL R0, R38.reuse, R4 ;  /* 0x0000000426007220 */ /* 0x048fe20000400000 */
[C---:B------:R-:W-:Y:S01]  /*6aa0*/  FMUL R2, R38.reuse, R5 ;  /* 0x0000000526027220 */ /* 0x040fe20000400000 */
[C---:B-1----:R-:W-:Y:S01]  /*6ab0*/  FMUL R3, R38.reuse, R6 ;  /* 0x0000000626037220 */ /* 0x042fe20000400000 */
[C---:B------:R-:W-:Y:S01]  /*6ac0*/  FMUL R7, R38.reuse, R7 ;  /* 0x0000000726077220 */ /* 0x040fe20000400000 */
[C---:B------:R-:W-:Y:S01]  /*6ad0*/  FFMA R0, R41.reuse, R40, R0 ;  /* 0x0000002829007223 */ /* 0x040fe20000000000 */
[----:B------:R-:W-:Y:S02]  /*6ae0*/  HADD2.F32 R40, -RZ, R49.H1_H1 ;  /* 0x30000031ff287230 */ /* 0x000fe40000004100 */
[C---:B------:R-:W-:Y:S01]  /*6af0*/  FFMA R2, R41.reuse, R43, R2 ;  /* 0x0000002b29027223 */ /* 0x040fe20000000002 */
[C---:B------:R-:W-:Y:S01]  /*6b00*/  FFMA R3, R41.reuse, R42, R3 ;  /* 0x0000002a29037223 */ /* 0x040fe20000000003 */
[--C-:B------:R-:W-:Y:S02]  /*6b10*/  HADD2.F32 R43, -RZ, R50.reuse.H0_H0 ;  /* 0x20000032ff2b7230 */ /* 0x100fe40000004100 */
[----:B------:R-:W-:Y:S01]  /*6b20*/  FMUL R4, R38, R8 ;  /* 0x0000000826047220 */ /* 0x000fe20000400000 */
[----:B------:R-:W-:Y:S01]  /*6b30*/  HADD2.F32 R42, -RZ, R50.H1_H1 ;  /* 0x30000032ff2a7230 */ /* 0x000fe20000004100 */
[----:B------:R-:W-:Y:S01]  /*6b40*/  F2FP.F16.F32.PACK_AB R52, R2, R0 ;  /* 0x000000000234723e */ /* 0x000fe200000000ff */
[C---:B------:R-:W-:Y:S01]  /*6b50*/  FFMA R7, R41.reuse, R40, R7 ;  /* 0x0000002829077223 */ /* 0x040fe20000000007 */
[----:B------:R-:W-:Y:S01]  /*6b60*/  FFMA R4, R41, R43, R4 ;  /* 0x0000002b29047223 */ /* 0x000fe20000000004 */
[C---:B------:R-:W-:Y:S01]  /*6b70*/  FMUL R5, R38.reuse, R9 ;  /* 0x0000000926057220 */ /* 0x040fe20000400000 */
[C---:B------:R-:W-:Y:S01]  /*6b80*/  FMUL R6, R38.reuse, R10 ;  /* 0x0000000a26067220 */ /* 0x040fe20000400000 */
[----:B------:R-:W-:Y:S01]  /*6b90*/  HADD2.F32 R40, -RZ, R51.H1_H1 ;  /* 0x30000033ff287230 */ /* 0x000fe20000004100 */
[----:B------:R-:W-:Y:S01]  /*6ba0*/  F2FP.F16.F32.PACK_AB R53, R7, R3 ;  /* 0x000000030735723e */ /* 0x000fe200000000ff */
[C---:B------:R-:W-:Y:S01]  /*6bb0*/  FFMA R5, R41.reuse, R42, R5 ;  /* 0x0000002a29057223 */ /* 0x040fe20000000005 */
[----:B------:R-:W-:Y:S01]  /*6bc0*/  FFMA R6, R41, R45, R6 ;  /* 0x0000002d29067223 */ /* 0x000fe20000000006 */
[C---:B------:R-:W-:Y:S01]  /*6bd0*/  FMUL R11, R38.reuse, R11 ;  /* 0x0000000b260b7220 */ /* 0x040fe20000400000 */
[--C-:B------:R-:W-:Y:S02]  /*6be0*/  HADD2.F32 R43, -RZ, R56.reuse.H0_H0 ;  /* 0x20000038ff2b7230 */ /* 0x100fe40000004100 */
[C---:B------:R-:W-:Y:S01]  /*6bf0*/  FMUL R8, R38.reuse, R12 ;  /* 0x0000000c26087220 */ /* 0x040fe20000400000 */
[----:B------:R-:W-:Y:S01]  /*6c00*/  F2FP.F16.F32.PACK_AB R54, R5, R4 ;  /* 0x000000040536723e */ /* 0x000fe200000000ff */
[C---:B------:R-:W-:Y:S01]  /*6c10*/  FFMA R11, R41.reuse, R40, R11 ;  /* 0x00000028290b7223 */ /* 0x040fe2000000000b */
[----:B------:R-:W-:Y:S02]  /*6c20*/  HADD2.F32 R40, -RZ, R56.H1_H1 ;  /* 0x30000038ff287230 */ /* 0x000fe40000004100 */
[----:B------:R-:W-:Y:S01]  /*6c30*/  FFMA R8, R41, R43, R8 ;  /* 0x0000002b29087223 */ /* 0x000fe20000000008 */
[C---:B------:R-:W-:Y:S01]  /*6c40*/  FMUL R9, R38.reuse, R13 ;  /* 0x0000000d26097220 */ /* 0x040fe20000400000 */
[--C-:B------:R-:W-:Y:S01]  /*6c50*/  HADD2.F32 R45, -RZ, R57.reuse.H0_H0 ;  /* 0x20000039ff2d7230 */ /* 0x100fe20000004100 */
[----:B------:R-:W-:Y:S01]  /*6c60*/  F2FP.F16.F32.PACK_AB R55, R11, R6 ;  /* 0x000000060b37723e */ /* 0x000fe200000000ff */
[C---:B------:R-:W-:Y:S01]  /*6c70*/  FMUL R10, R38.reuse, R14 ;  /* 0x0000000e260a7220 */ /* 0x040fe20000400000 */
[----:B------:R-:W-:Y:S02]  /*6c80*/  HADD2.F32 R42, -RZ, R57.H1_H1 ;  /* 0x30000039ff2a7230 */ /* 0x000fe40000004100 */
[C---:B------:R-:W-:Y:S01]  /*6c90*/  FFMA R9, R41.reuse, R40, R9 ;  /* 0x0000002829097223 */ /* 0x040fe20000000009 */
[C---:B------:R-:W-:Y:S01]  /*6ca0*/  FMUL R15, R38.reuse, R15 ;  /* 0x0000000f260f7220 */ /* 0x040fe20000400000 */
[----:B------:R1:W-:Y:S01]  /*6cb0*/  STS.128 [R94], R52 ;  /* 0x000000345e007388 */ /* 0x0003e20000000c00 */
[----:B------:R-:W-:Y:S01]  /*6cc0*/  FFMA R10, R41, R45, R10 ;  /* 0x0000002d290a7223 */ /* 0x000fe2000000000a */
[--C-:B------:R-:W-:Y:S01]  /*6cd0*/  HADD2.F32 R40, -RZ, R58.reuse.H0_H0 ;  /* 0x2000003aff287230 */ /* 0x100fe20000004100 */
[----:B------:R-:W-:Y:S01]  /*6ce0*/  F2FP.F16.F32.PACK_AB R68, R9, R8 ;  /* 0x000000080944723e */ /* 0x000fe200000000ff */
[----:B------:R-:W-:Y:S01]  /*6cf0*/  FFMA R15, R41, R42, R15 ;  /* 0x0000002a290f7223 */ /* 0x000fe2000000000f */
[C---:B------:R-:W-:Y:S01]  /*6d00*/  FMUL R12, R38.reuse, R16 ;  /* 0x00000010260c7220 */ /* 0x040fe20000400000 */
[----:B------:R-:W-:Y:S02]  /*6d10*/  HADD2.F32 R42, -RZ, R58.H1_H1 ;  /* 0x3000003aff2a7230 */ /* 0x000fe40000004100 */
[C---:B------:R-:W-:Y:S01]  /*6d20*/  FMUL R13, R38.reuse, R17 ;  /* 0x00000011260d7220 */ /* 0x040fe20000400000 */
[--C-:B------:R-:W-:Y:S01]  /*6d30*/  HADD2.F32 R43, -RZ, R59.reuse.H0_H0 ;  /* 0x2000003bff2b7230 */ /* 0x100fe20000004100 */
[----:B------:R-:W-:Y:S01]  /*6d40*/  F2FP.F16.F32.PACK_AB R69, R15, R10 ;  /* 0x0000000a0f45723e */ /* 0x000fe200000000ff */
[C---:B------:R-:W-:Y:S01]  /*6d50*/  FFMA R12, R41.reuse, R40, R12 ;  /* 0x00000028290c7223 */ /* 0x040fe2000000000c */
[C---:B------:R-:W-:Y:S01]  /*6d60*/  FFMA R13, R41.reuse, R42, R13 ;  /* 0x0000002a290d7223 */ /* 0x040fe2000000000d */
[C---:B------:R-:W-:Y:S01]  /*6d70*/  FMUL R14, R38.reuse, R18 ;  /* 0x00000012260e7220 */ /* 0x040fe20000400000 */
[----:B------:R-:W-:Y:S02]  /*6d80*/  HADD2.F32 R40, -RZ, R59.H1_H1 ;  /* 0x3000003bff287230 */ /* 0x000fe40000004100 */
[C---:B------:R-:W-:Y:S01]  /*6d90*/  FMUL R19, R38.reuse, R19 ;  /* 0x0000001326137220 */ /* 0x040fe20000400000 */
[C---:B------:R-:W-:Y:S01]  /*6da0*/  FMUL R16, R38.reuse, R20 ;  /* 0x0000001426107220 */ /* 0x040fe20000400000 */
[C---:B------:R-:W-:Y:S01]  /*6db0*/  FFMA R14, R41.reuse, R43, R14 ;  /* 0x0000002b290e7223 */ /* 0x040fe2000000000e */
[--C-:B------:R-:W-:Y:S02]  /*6dc0*/  HADD2.F32 R43, -RZ, R64.reuse.H0_H0 ;  /* 0x20000040ff2b7230 */ /* 0x100fe40000004100 */
[C---:B------:R-:W-:Y:S01]  /*6dd0*/  FFMA R19, R41.reuse, R40, R19 ;  /* 0x0000002829137223 */ /* 0x040fe20000000013 */
[----:B------:R-:W-:Y:S02]  /*6de0*/  HADD2.F32 R42, -RZ, R64.H1_H1 ;  /* 0x30000040ff2a7230 */ /* 0x000fe40000004100 */
[C---:B------:R-:W-:Y:S01]  /*6df0*/  FMUL R17, R38.reuse, R21 ;  /* 0x0000001526117220 */ /* 0x040fe20000400000 */
[--C-:B------:R-:W-:Y:S02]  /*6e00*/  HADD2.F32 R45, -RZ, R65.reuse.H0_H0 ;  /* 0x20000041ff2d7230 */ /* 0x100fe40000004100 */
[C---:B------:R-:W-:Y:S01]  /*6e10*/  FMUL R18, R38.reuse, R22 ;  /* 0x0000001626127220 */ /* 0x040fe20000400000 */
[----:B------:R-:W-:Y:S02]  /*6e20*/  HADD2.F32 R40, -RZ, R65.H1_H1 ;  /* 0x30000041ff287230 */ /* 0x000fe40000004100 */
[C---:B------:R-:W-:Y:S01]  /*6e30*/  FMUL R23, R38.reuse, R23 ;  /* 0x0000001726177220 */ /* 0x040fe20000400000 */
[C---:B------:R-:W-:Y:S01]  /*6e40*/  FFMA R16, R41.reuse, R43, R16 ;  /* 0x0000002b29107223 */ /* 0x040fe20000000010 */
[C---:B------:R-:W-:Y:S01]  /*6e50*/  FFMA R17, R41.reuse, R42, R17 ;  /* 0x0000002a29117223 */ /* 0x040fe20000000011 */
[C---:B------:R-:W-:Y:S01]  /*6e60*/  FFMA R18, R41.reuse, R45, R18 ;  /* 0x0000002d29127223 */ /* 0x040fe20000000012 */
[C---:B------:R-:W-:Y:S01]  /*6e70*/  FFMA R23, R41.reuse, R40, R23 ;  /* 0x0000002829177223 */ /* 0x040fe20000000017 */
[--C-:B------:R-:W-:Y:S02]  /*6e80*/  HADD2.F32 R43, -RZ, R66.reuse.H0_H0 ;  /* 0x20000042ff2b7230 */ /* 0x100fe40000004100 */
[C---:B------:R-:W-:Y:S01]  /*6e90*/  FMUL R20, R38.reuse, R24 ;  /* 0x0000001826147220 */ /* 0x040fe20000400000 */
        /* <DEDUP_REMOVED lines=9> */
[----:B------:R-:W-:Y:S01]  /*6f30*/  FFMA R27, R41, R42, R27 ;  /* 0x0000002a291b7223 */ /* 0x000fe2000000001b */
[--C-:B------:R-:W-:Y:S02]  /*6f40*/  HADD2.F32 R40, -RZ, R72.reuse.H0_H0 ;  /* 0x20000048ff287230 */ /* 0x100fe40000004100 */
[C---:B------:R-:W-:Y:S01]  /*6f50*/  FMUL R24, R38.reuse, R28 ;  /* 0x0000001c26187220 */ /* 0x040fe20000400000 */
[----:B------:R-:W-:Y:S02]  /*6f60*/  HADD2.F32 R42, -RZ, R72.H1_H1 ;  /* 0x30000048ff2a7230 */ /* 0x000fe40000004100 */
[C---:B------:R-:W-:Y:S01]  /*6f70*/  FMUL R25, R38.reuse, R29 ;  /* 0x0000001d26197220 */ /* 0x040fe20000400000 */
[--C-:B------:R-:W-:Y:S02]  /*6f80*/  HADD2.F32 R43, -RZ, R73.reuse.H0_H0 ;  /* 0x20000049ff2b7230 */ /* 0x100fe40000004100 */
[C---:B------:R-:W-:Y:S01]  /*6f90*/  FMUL R26, R38.reuse, R30 ;  /* 0x0000001e261a7220 */ /* 0x040fe20000400000 */
[----:B------:R-:W-:Y:S01]  /*6fa0*/  F2FP.F16.F32.PACK_AB R70, R13, R12 ;  /* 0x0000000c0d46723e */ /* 0x000fe200000000ff */
[----:B------:R-:W-:Y:S01]  /*6fb0*/  FFMA R24, R41, R40, R24 ;  /* 0x0000002829187223 */ /* 0x000fe20000000018 */
[----:B------:R-:W-:Y:S01]  /*6fc0*/  F2FP.F16.F32.PACK_AB R71, R19, R14 ;  /* 0x0000000e1347723e */ /* 0x000fe200000000ff */
[C---:B------:R-:W-:Y:S01]  /*6fd0*/  FFMA R25, R41.reuse, R42, R25 ;  /* 0x0000002a29197223 */ /* 0x040fe20000000019 */
[C---:B------:R-:W-:Y:S01]  /*6fe0*/  FFMA R26, R41.reuse, R43, R26 ;  /* 0x0000002b291a7223 */ /* 0x040fe2000000001a */
[----:B------:R-:W-:Y:S02]  /*6ff0*/  HADD2.F32 R40, -RZ, R73.H1_H1 ;  /* 0x30000049ff287230 */ /* 0x000fe40000004100 */
[C---:B------:R-:W-:Y:S01]  /*7000*/  FMUL R31, R38.reuse, R31 ;  /* 0x0000001f261f7220 */ /* 0x040fe20000400000 */
[----:B------:R1:W-:Y:S01]  /*7010*/  STS.128 [R93+0x10], R68 ;  /* 0x000010445d007388 */ /* 0x0003e20000000c00 */
[--C-:B------:R-:W-:Y:S02]  /*7020*/  HADD2.F32 R43, -RZ, R74.reuse.H0_H0 ;  /* 0x2000004aff2b7230 */ /* 0x100fe40000004100 */
[C---:B------:R-:W-:Y:S01]  /*7030*/  FMUL R28, R38.reuse, R32 ;  /* 0x00000020261c7220 */ /* 0x040fe20000400000 */
[----:B------:R-:W-:Y:S02]  /*7040*/  HADD2.F32 R42, -RZ, R74.H1_H1 ;  /* 0x3000004aff2a7230 */ /* 0x000fe40000004100 */
[C---:B------:R-:W-:Y:S01]  /*7050*/  FMUL R29, R38.reuse, R33 ;  /* 0x00000021261d7220 */ /* 0x040fe20000400000 */
[----:B------:R-:W-:Y:S02]  /*7060*/  HADD2.F32 R45, -RZ, R75.H0_H0 ;  /* 0x2000004bff2d7230 */ /* 0x000fe40000004100 */
[C---:B------:R-:W-:Y:S01]  /*7070*/  FMUL R30, R38.reuse, R34 ;  /* 0x00000022261e7220 */ /* 0x040fe20000400000 */
[----:B------:R-:W-:Y:S01]  /*7080*/  FFMA R31, R41, R40, R31 ;  /* 0x00000028291f7223 */ /* 0x000fe2000000001f */
[----:B------:R-:W-:Y:S01]  /*7090*/  FMUL R35, R38, R35 ;  /* 0x0000002326237220 */ /* 0x000fe20000400000 */
[----:B------:R-:W-:Y:S01]  /*70a0*/  F2FP.F16.F32.PACK_AB R100, R17, R16 ;  /* 0x000000101164723e */ /* 0x000fe200000000ff */
[----:B------:R-:W-:Y:S01]  /*70b0*/  FFMA R28, R41, R43, R28 ;  /* 0x0000002b291c7223 */ /* 0x000fe2000000001c */
[----:B------:R-:W-:Y:S01]  /*70c0*/  F2FP.F16.F32.PACK_AB R101, R23, R18 ;  /* 0x000000121765723e */ /* 0x000fe200000000ff */
[----:B------:R-:W-:Y:S01]  /*70d0*/  FFMA R29, R41, R42, R29 ;  /* 0x0000002a291d7223 */ /* 0x000fe2000000001d */
[----:B------:R-:W-:Y:S01]  /*70e0*/  F2FP.F16.F32.PACK_AB R102, R21, R20 ;  /* 0x000000141566723e */ /* 0x000fe200000000ff */
[----:B------:R-:W-:Y:S01]  /*70f0*/  FFMA R30, R41, R45, R30 ;  /* 0x0000002d291e7223 */ /* 0x000fe2000000001e */
[----:B------:R-:W-:Y:S01]  /*7100*/  F2FP.F16.F32.PACK_AB R103, R27, R22 ;  /* 0x000000161b67723e */ /* 0x000fe200000000ff */
[----:B------:R-:W-:Y:S01]  /*7110*/  FFMA R35, R41, R44, R35 ;  /* 0x0000002c29237223 */ /* 0x000fe20000000023 */
[----:B------:R-:W-:Y:S02]  /*7120*/  F2FP.F16.F32.PACK_AB R104, R25, R24 ;  /* 0x000000181968723e */ /* 0x000fe400000000ff */
[----:B------:R-:W-:Y:S01]  /*7130*/  F2FP.F16.F32.PACK_AB R105, R31, R26 ;  /* 0x0000001a1f69723e */ /* 0x000fe200000000ff */
[----:B------:R1:W-:Y:S01]  /*7140*/  STS.128 [R92+0x20], R100 ;  /* 0x000020645c007388 */ /* 0x0003e20000000c00 */
[----:B------:R-:W-:Y:S02]  /*7150*/  F2FP.F16.F32.PACK_AB R106, R29, R28 ;  /* 0x0000001c1d6a723e */ /* 0x000fe400000000ff */
[----:B------:R-:W-:Y:S05]  /*7160*/  F2FP.F16.F32.PACK_AB R107, R35, R30 ;  /* 0x0000001e236b723e */ /* 0x000fea00000000ff */
[----:B------:R1:W-:Y:S01]  /*7170*/  STS.128 [R88+0x30], R104 ;  /* 0x0000306858007388 */ /* 0x0003e20000000c00 */
[----:B------:R-:W-:Y:S01]  /*7180*/  @!PT LDS RZ, [RZ] ;  /* 0x00000000fffff984 */ /* 0x000fe20000000800 */
[----:B------:R-:W-:Y:S01]  /*7190*/  @!PT LDS RZ, [RZ] ;  /* 0x00000000fffff984 */ /* 0x000fe20000000800 */
[----:B------:R-:W-:Y:S01]  /*71a0*/  @!PT LDS RZ, [RZ] ;  /* 0x00000000fffff984 */ /* 0x000fe20000000800 */
[----:B------:R-:W-:Y:S01]  /*71b0*/  @!PT LDS RZ, [RZ] ;  /* 0x00000000fffff984 */ /* 0x000fe20000000800 */
[----:B------:R3:W-:Y:S07]  /*71c0*/  MEMBAR.ALL.CTA ;  /* 0x0000000000007992 */ /* 0x0007ee0000008000 */
[----:B---3--:R-:W3:Y:S02]  /*71d0*/  FENCE.VIEW.ASYNC.S ;  /* 0x00000000000073c6 */ /* 0x008ee40000000000 */
[----:B---3--:R-:W-:Y:S06]  /*71e0*/  BAR.SYNC.DEFER_BLOCKING 0x1, 0x80 ;  /* 0x0042000000007b1d */ /* 0x008fec0000010000 */
[----:B------:R-:W-:Y:S05]  /*71f0*/  @P0 BRA `(.L_x_118) ;  /* 0x0000000000280947 */ /* 0x000fea0003800000 */
[----:B------:R-:W3:Y:S01]  /*7200*/  LDCU.64 UR6, c[0x0][0x348] ;  /* 0x00006900ff0677ac */ /* 0x000ee20008000a00 */
[----:B------:R-:W-:Y:S01]  /*7210*/  UIADD3 UR4, UPT, UPT, UR44, 0x200, URZ ;  /* 0x000002002c047890 */ /* 0x000fe2000fffe0ff */
[----:B------:R-:W-:Y:S05]  /*7220*/  UMOV UR51, UR36 ;  /* 0x0000002400337c82 */ /* 0x000fea0008000000 */
[----:B------:R-:W-:Y:S04]  /*7230*/  MOV R85, UR4 ;  /* 0x0000000400557c02 */ /* 0x000fe80008000f00 */
[----:B------:R-:W-:Y:S01]  /*7240*/  R2UR UR48, R85 ;  /* 0x00000000553072ca */ /* 0x000fe200000e0000 */
[----:B---3--:R-:W-:Y:S04]  /*7250*/  UIADD3 UR4, UP0, UPT, UR6, 0x680, URZ ;  /* 0x0000068006047890 */ /* 0x008fe8000ff1e0ff */
[----:B------:R-:W-:Y:S09]  /*7260*/  UIADD3.X UR5, UPT, UPT, URZ, UR7, URZ, UP0, !UPT ;  /* 0x00000007ff057290 */ /* 0x000ff200087fe4ff */
[----:B------:R3:W-:Y:S01]  /*7270*/  UTMASTG.3D [UR48], [UR4] ;  /* 0x00000030040073b5 */ /* 0x0007e20008010000 */
[----:B------:R0:W-:Y:S01]  /*7280*/  UTMACMDFLUSH ;  /* 0x00000000000079b7 */ /* 0x0001e20000000000 */
[----:B---3--:R-:W-:Y:S04]  /*7290*/  DEPBAR.LE SB0, 0x1 ;  /* 0x000080400000791a */ /* 0x008fe80000000000 */
.L_x_118:
[----:B------:R-:W-:Y:S05]  /*72a0*/  BSYNC.RECONVERGENT B0 ;  /* 0x0000000000007941 */ /* 0x000fea0003800200 */
.L_x_117:
[----:B------:R-:W-:Y:S01]  /*72b0*/  BAR.SYNC.DEFER_BLOCKING 0x1, 0x80 ;  /* 0x0042000000007b1d */ /* 0x000fe20000010000 */
[----:B------:R-:W-:Y:S01]  /*72c0*/  ISETP.NE.AND P1, PT, R97, RZ, PT ;  /* 0x000000ff6100720c */ /* 0x000fe20003f25270 */
[----:B------:R-:W-:Y:S01]  /*72d0*/  UISETP.NE.AND UP0, UPT, UR47, URZ, UPT ;  /* 0x000000ff2f00728c */ /* 0x000fe2000bf05270 */
[----:B------:R-:W-:Y:S11]  /*72e0*/  LEA R3, R47, UR44, 0x3 ;  /* 0x0000002c2f037c11 */ /* 0x000ff6000f8e18ff */
[----:B------:R-:W-:Y:S01]  /*72f0*/  @P1 SHF.L.U32 R4, R91, 0x1f, RZ ;  /* 0x0000001f5b041819 */ /* 0x000fe200000006ff */
[----:B------:R-:W-:Y:S06]  /*7300*/  BRA.U !UP0, `(.L_x_119) ;  /* 0x0000000108247547 */ /* 0x000fec000b800000 */
[----:B------:R-:W3:Y:S01]  /*7310*/  S2R R0, SR_CgaCtaId ;  /* 0x0000000000007919 */ /* 0x000ee20000008800 */
[----:B------:R-:W-:Y:S01]  /*7320*/  IMAD.U32 R2, RZ, RZ, UR46 ;  /* 0x0000002eff027e24 */ /* 0x000fe2000f8e00ff */
[----:B------:R-:W-:Y:S04]  /*7330*/  UIADD3 UR4, UPT, UPT, UR46, 0x1, URZ ;  /* 0x000000012e047890 */ /* 0x000fe8000fffe0ff */
[----:B------:R-:W-:Y:S01]  /*7340*/  @P1 LEA R2, R2, UR44, 0x3 ;  /* 0x0000002c02021c11 */ /* 0x000fe2000f8e18ff */
[----:B------:R-:W-:Y:S04]  /*7350*/  UISETP.NE.AND UP0, UPT, UR4, 0x4, UPT ;  /* 0x000000040400788c */ /* 0x000fe8000bf05270 */
[----:B------:R-:W-:Y:S01]  /*7360*/  @P1 VIADD R5, R2, 0x70 ;  /* 0x0000007002051836 */ /* 0x000fe20000000000 */
[----:B------:R-:W-:Y:S04]  /*7370*/  USEL UR46, UR4, URZ, UP0 ;  /* 0x000000ff042e7287 */ /* 0x000fe80008000000 */
[----:B---3--:R-:W-:Y:S04]  /*7380*/  @P1 PRMT R0, R0, 0x654, R5 ;  /* 0x0000065400001816 */ /* 0x008fe80000000005 */
[----:B------:R3:W-:Y:S04]  /*7390*/  @P1 SYNCS.ARRIVE.TRANS64.RED.A1T0 RZ, [R0+URZ], RZ ;  /* 0x000000ff00ff19a7 */ /* 0x0007e800081004ff */
.L_x_119:
[----:B------:R-:W4:Y:S01]  /*73a0*/  @P1 SYNCS.PHASECHK.TRANS64.TRYWAIT P0, [R3+URZ+0x50], R4 ;  /* 0x00005004030015a7 */ /* 0x000f2200080011ff */
[----:B------:R-:W-:Y:S01]  /*73b0*/  BSSY B1, `(.L_x_120) ;  /* 0x0000016000017945 */ /* 0x000fe20003800000 */
[----:B----4-:R-:W-:Y:S03]  /*73c0*/  @P1 SEL R46, RZ, 0x1, !P0 ;  /* 0x00000001ff2e1807 */ /* 0x010fe60004000000 */
[----:B------:R-:W-:Y:S05]  /*73d0*/  @!P1 BRA `(.L_x_121) ;  /* 0x00000000004c9947 */ /* 0x000fea0003800000 */
[----:B------:R-:W-:Y:S01]  /*73e0*/  ISETP.NE.AND P0, PT, R46, RZ, PT ;  /* 0x000000ff2e00720c */ /* 0x000fe20003f05270 */
[----:B------:R-:W-:Y:S01]  /*73f0*/  BSSY B0, `(.L_x_122) ;  /* 0x000000b000007945 */ /* 0x000fe20003800000 */
[----:B------:R-:W-:Y:S11]  /*7400*/  ISETP.NE.AND P1, PT, R60, RZ, PT ;  /* 0x000000ff3c00720c */ /* 0x000ff60003f25270 */
[----:B------:R-:W-:Y:S02]  /*7410*/  @!UPT UIADD3 URZ, UPT, UPT, URZ, URZ, URZ ;  /* 0x000000fffffff290 */ /* 0x000fe4000fffe0ff */
[C---:B------:R-:W-:Y:S01]  /*7420*/  @P1 IMAD R6, R47.reuse, 0x2000, R94 ;  /* 0x000020002f061824 */ /* 0x040fe200078e025e */
[C---:B------:R-:W-:Y:S01]  /*7430*/  @P1 LEA R4, R47.reuse, R92, 0xd ;  /* 0x0000005c2f041211 */ /* 0x040fe200078e68ff */
[C---:B------:R-:W-:Y:S02]  /*7440*/  @P1 IMAD R5, R47.reuse, 0x2000, R93 ;  /* 0x000020002f051824 */ /* 0x040fe400078e025d */
[----:B------:R-:W-:Y:S01]  /*7450*/  @P1 IMAD R2, R47, 0x2000, R88 ;  /* 0x000020002f021824 */ /* 0x000fe200078e0258 */
[----:B------:R-:W-:Y:S06]  /*7460*/  @P0 BRA `(.L_x_123) ;  /* 0x00000000000c0947 */ /* 0x000fec0003800000 */
[----:B---3--:R-:W-:Y:S04]  /*7470*/  SHF.L.U32 R0, R91, 0x1f, RZ ;  /* 0x0000001f5b007819 */ /* 0x008fe800000006ff */
[----:B------:R-:W3:Y:S02]  /*7480*/  SYNCS.PHASECHK.TRANS64.TRYWAIT P0, [R3+URZ+0x50], R0 ;  /* 0x00005000030075a7 */ /* 0x000ee400080011ff */
[----:B---3--:R-:W-:Y:S05]  /*7490*/  @!P0 BRA `(.L_x_124) ;  /* 0x0000003000e08947 */ /* 0x008fea0003800000 */
.L_x_123:
[----:B------:R-:W-:Y:S05]  /*74a0*/  BSYNC B0 ;  /* 0x0000000000007941 */ /* 0x000fea0003800000 */
.L_x_122:
[----:B------:R-:W-:Y:S02]  /*74b0*/  ISETP.NE.AND P0, PT, R60, RZ, PT ;  /* 0x000000ff3c00720c */ /* 0x000fe40003f05270 */
[----:B------:R-:W-:Y:S11]  /*74c0*/  IADD3 R47, PT, PT, R47, 0x1, RZ ;  /* 0x000000012f2f7810 */ /* 0x000ff60007ffe0ff */
[----:B------:R4:W1:Y:S04]  /*74d0*/  @P0 LDS.128 R48, [R6] ;  /* 0x0000000006300984 */ /* 0x0008680000000c00 */
[----:B------:R4:W1:Y:S04]  /*74e0*/  @P0 LDS.128 R56, [R5+0x10] ;  /* 0x0000100005380984 */ /* 0x0008680000000c00 */
[----:B------:R4:W1:Y:S04]  /*74f0*/  @P0 LDS.128 R64, [R4+0x20] ;  /* 0x0000200004400984 */ /* 0x0008680000000c00 */
[----:B------:R4:W1:Y:S02]  /*7500*/  @P0 LDS.128 R72, [R2+0x30] ;  /* 0x0000300002480984 */ /* 0x0008640000000c00 */
.L_x_121:
[----:B------:R-:W-:Y:S05]  /*7510*/  BSYNC B1 ;  /* 0x0000000000017941 */ /* 0x000fea0003800000 */
.L_x_120:
[----:B---3--:R-:W-:Y:S05]  /*7520*/  VIADD R0, R39, 0x20 ;  /* 0x0000002027007836 */ /* 0x008fea0000000000 */
[----:B------:R-:W-:Y:S04]  /*7530*/  SHF.R.U32.HI R0, RZ, 0x15, R0 ;  /* 0x00000015ff007819 */ /* 0x000fe80000011600 */
[----:B------:R-:W-:Y:S11]  /*7540*/  LOP3.LUT P0, RZ, R0, 0x3, R81, 0x48, !PT ;  /* 0x0000000300ff7812 */ /* 0x000ff60007804851 */
[----:B------:R-:W-:Y:S02]  /*7550*/  @!UPT UIADD3 URZ, UPT, UPT, URZ, URZ, URZ ;  /* 0x000000fffffff290 */ /* 0x000fe4000fffe0ff */
[----:B------:R-:W-:Y:S05]  /*7560*/  @!P0 BRA `(.L_x_125) ;  /* 0x0000000000408947 */ /* 0x000fea0003800000 */
[----:B------:R-:W3:Y:S01]  /*7570*/  LDCU.64 UR8, c[0x4][0x70] ;  /* 0x01000e00ff0877ac */ /* 0x000ee20008000a00 */
[----:B------:R-:W-:Y:S01]  /*7580*/  MOV R3, 0x0 ;  /* 0x0000000000037802 */ /* 0x000fe20000000f00 */
[----:B------:R-:W-:Y:S02]  /*7590*/  HFMA2 R12, -RZ, RZ, 0, 5.9604644775390625e-08 ;  /* 0x00000001ff0c7431 */ /* 0x000fe400000001ff */
[----:B------:R-:W-:Y:S02]  /*75a0*/  IMAD.MOV.U32 R8, RZ, RZ, 0x192 ;  /* 0x00000192ff087424 */ /* 0x000fe400078e00ff */
[----:B------:R-:W-:Y:S01]  /*75b0*/  IMAD.MOV.U32 R13, RZ, RZ, RZ ;  /* 0x000000ffff0d7224 */ /* 0x000fe200078e00ff */
[----:B------:R-:W5:Y:S01]  /*75c0*/  LDCU.64 UR6, c[0x4][0x78] ;  /* 0x01000f00ff0677ac */ /* 0x000f620008000a00 */
[----:B----4-:R-:W4:Y:S01]  /*75d0*/  LDC.64 R2, c[0x4][R3] ;  /* 0x0100000003027b82 */ /* 0x010f220000000a00 */
[----:B------:R-:W2:Y:S01]  /*75e0*/  LDCU.64 UR4, c[0x4][0x10] ;  /* 0x01000200ff0477ac */ /* 0x000ea20008000a00 */
[----:B---3--:R-:W-:Y:S01]  /*75f0*/  MOV R5, UR9 ;  /* 0x0000000900057c02 */ /* 0x008fe20008000f00 */
[----:B------:R-:W-:Y:S01]  /*7600*/  IMAD.U32 R4, RZ, RZ, UR8 ;  /* 0x00000008ff047e24 */ /* 0x000fe2000f8e00ff */
[----:B-----5:R-:W-:Y:S01]  /*7610*/  MOV R7, UR7 ;  /* 0x0000000700077c02 */ /* 0x020fe20008000f00 */
[----:B------:R-:W-:Y:S01]  /*7620*/  IMAD.U32 R6, RZ, RZ, UR6 ;  /* 0x00000006ff067e24 */ /* 0x000fe2000f8e00ff */
[----:B--2---:R-:W-:Y:S01]  /*7630*/  MOV R11, UR5 ;  /* 0x00000005000b7c02 */ /* 0x004fe20008000f00 */
[----:B------:R-:W-:Y:S02]  /*7640*/  IMAD.U32 R10, RZ, RZ, UR4 ;  /* 0x00000004ff0a7e24 */ /* 0x000fe4000f8e00ff */
[----:B------:R-:W-:Y:S07]  /*7650*/  LEPC R20, `(.L_x_125) ;  /* 0x000000001014794e */ /* 0x000fee0000000000 */
[----:B-1--4-:R-:W-:Y:S05]  /*7660*/  CALL.ABS.NOINC R2 ;  /* 0x0000000002007343 */ /* 0x012fea0003c00000 */
.L_x_125:
[----:B------:R-:W-:Y:S05]  /*7670*/  WARPSYNC.ALL ;  /* 0x0000000000007948 */ /* 0x000fea0003800000 */
[----:B------:R-:W-:Y:S01]  /*7680*/  R2UR UR4, R39 ;  /* 0x00000000270472ca */ /* 0x000fe200000e0000 */
[--C-:B-1----:R-:W-:Y:S01]  /*7690*/  HADD2.F32 R40, -RZ, R48.reuse.H0_H0 ;  /* 0x20000030ff287230 */ /* 0x102fe20000004100 */
[----:B------:R-:W1:Y:S01]  /*76a0*/  S2R R99, SR_CgaCtaId ;  /* 0x0000000000637919 */ /* 0x000e620000008800 */
[----:B------:R-:W-:Y:S01]  /*76b0*/  HADD2.F32 R43, -RZ, R48.H1_H1 ;  /* 0x30000030ff2b7230 */ /* 0x000fe20000004100 */
[----:B------:R-:W-:Y:S01]  /*76c0*/  ISETP.NE.AND P6, PT, R97, RZ, PT ;  /* 0x000000ff6100720c */ /* 0x000fe20003fc5270 */
[----:B------:R-:W-:Y:S01]  /*76d0*/  HADD2.F32 R42, -RZ, R49.H1_H1 ;  /* 0x30000031ff2a7230 */ /* 0x000fe20000004100 */
[----:B------:R-:W-:Y:S01]  /*76e0*/  ISETP.NE.AND P0, PT, R96, RZ, PT ;  /* 0x000000ff6000720c */ /* 0x000fe20003f05270 */
[--C-:B------:R-:W-:Y:S01]  /*76f0*/  HADD2.F32 R44, -RZ, R50.reuse.H1_H1 ;  /* 0x30000032ff2c7230 */ /* 0x100fe20000004100 */
[----:B------:R-:W-:Y:S01]  /*7700*/  MOV R61, UR46 ;  /* 0x0000002e003d7c02 */ /* 0x000fe20008000f00 */
[----:B------:R-:W-:Y:S01]  /*7710*/  HADD2.F32 R45, -RZ, R59.H0_H0 ;  /* 0x2000003bff2d7230 */ /* 0x000fe20000004100 */
[----:B------:R-:W-:Y:S01]  /*7720*/  BSSY.RECONVERGENT B0, `(.L_x_126) ;  /* 0x0000088000007945 */ /* 0x000fe20003800200 */
[----:B------:R-:W-:Y:S02]  /*7730*/  LEA R62, R47, UR44, 0x3 ;  /* 0x0000002c2f3e7c11 */ /* 0x000fe4000f8e18ff */
[----:B----4-:R-:W3:Y:S04]  /*7740*/  LDTM.x32 R4, tmem[UR4+0x20] ;  /* 0x00002004000479ee */ /* 0x010ee800082c0000 */
[----:B------:R-:W-:Y:S04]  /*7750*/  @P6 LEA R61, R61, UR44, 0x3 ;  /* 0x0000002c3d3d6c11 */ /* 0x000fe8000f8e18ff */
[----:B------:R-:W-:Y:S02]  /*7760*/  @P6 IADD3 R104, PT, PT, R61, 0x70, RZ ;  /* 0x000000703d686810 */ /* 0x000fe40007ffe0ff */
[----:B------:R-:W-:Y:S01]  /*7770*/  @P6 SHF.L.U32 R61, R91, 0x1f, RZ ;  /* 0x0000001f5b3d6819 */ /* 0x000fe200000006ff */
[C---:B---3--:R-:W-:Y:S01]  /*7780*/  FMUL R0, R38.reuse, R4 ;  /* 0x0000000426007220 */ /* 0x048fe20000400000 */
[C---:B------:R-:W-:Y:S01]  /*7790*/  FMUL R2, R38.reuse, R5 ;  /* 0x0000000526027220 */ /* 0x040fe20000400000 */
[C---:B------:R-:W-:Y:S01]  /*77a0*/  FMUL R3, R38.reuse, R6 ;  /* 0x0000000626037220 */ /* 0x040fe20000400000 */
[C---:B------:R-:W-:Y:S01]  /*77b0*/  FMUL R7, R38.reuse, R7 ;  /* 0x0000000726077220 */ /* 0x040fe20000400000 */
[C---:B------:R-:W-:Y:S01]  /*77c0*/  FFMA R0, R41.reuse, R40, R0 ;  /* 0x0000002829007223 */ /* 0x040fe20000000000 */
[----:B------:R-:W-:Y:S02]  /*77d0*/  HADD2.F32 R40, -RZ, R49.H0_H0 ;  /* 0x20000031ff287230 */ /* 0x000fe40000004100 */
[C---:B------:R-:W-:Y:S01]  /*77e0*/  FFMA R2, R41.reuse, R43, R2 ;  /* 0x0000002b29027223 */ /* 0x040fe20000000002 */
[C---:B------:R-:W-:Y:S01]  /*77f0*/  FMUL R4, R38.reuse, R8 ;  /* 0x0000000826047220 */ /* 0x040fe20000400000 */
[--C-:B------:R-:W-:Y:S02]  /*7800*/  HADD2.F32 R43, -RZ, R51.reuse.H0_H0 ;  /* 0x20000033ff2b7230 */ /* 0x100fe40000004100 */
[----:B------:R-:W-:Y:S01]  /*7810*/  FMUL R5, R38, R9 ;  /* 0x0000000926057220 */ /* 0x000fe20000400000 */
[C---:B------:R-:W-:Y:S01]  /*7820*/  FFMA R3, R41.reuse, R40, R3 ;  /* 0x0000002829037223 */ /* 0x040fe20000000003 */
[----:B------:R-:W-:Y:S01]  /*7830*/  HADD2.F32 R40, -RZ, R50.H0_H0 ;  /* 0x20000032ff287230 */ /* 0x000fe20000004100 */
[----:B------:R-:W-:Y:S01]  /*7840*/  F2FP.F16.F32.PACK_AB R52, R2, R0 ;  /* 0x000000000234723e */ /* 0x000fe200000000ff */
[C---:B------:R-:W-:Y:S01]  /*7850*/  FFMA R7, R41.reuse, R42, R7 ;  /* 0x0000002a29077223 */ /* 0x040fe20000000007 */
[----:B------:R-:W-:Y:S02]  /*7860*/  HADD2.F32 R42, -RZ, R51.H1_H1 ;  /* 0x30000033ff2a7230 */ /* 0x000fe40000004100 */
[C---:B------:R-:W-:Y:S01]  /*7870*/  FMUL R6, R38.reuse, R10 ;  /* 0x0000000a26067220 */ /* 0x040fe20000400000 */
[C---:B------:R-:W-:Y:S01]  /*7880*/  FFMA R4, R41.reuse, R40, R4 ;  /* 0x0000002829047223 */ /* 0x040fe20000000004 */
[----:B------:R-:W-:Y:S01]  /*7890*/  FFMA R5, R41, R44, R5 ;  /* 0x0000002c29057223 */ /* 0x000fe20000000005 */
[----:B------:R-:W-:Y:S01]  /*78a0*/  F2FP.F16.F32.PACK_AB R53, R7, R3 ;  /* 0x000000030735723e */ /* 0x000fe200000000ff */
[----:B------:R-:W-:Y:S01]  /*78b0*/  FFMA R6, R41, R43, R6 ;  /* 0x0000002b29067223 */ /* 0x000fe20000000006 */
[C---:B------:R-:W-:Y:S01]  /*78c0*/  FMUL R11, R38.reuse, R11 ;  /* 0x0000000b260b7220 */ /* 0x040fe20000400000 */
[--C-:B------:R-:W-:Y:S01]  /*78d0*/  HADD2.F32 R40, -RZ, R56.reuse.H0_H0 ;  /* 0x20000038ff287230 */ /* 0x100fe20000004100 */
[----:B------:R-:W-:Y:S01]  /*78e0*/  F2FP.F16.F32.PACK_AB R54, R5, R4 ;  /* 0x000000040536723e */ /* 0x000fe200000000ff */
[C---:B------:R-:W-:Y:S01]  /*78f0*/  FMUL R8, R38.reuse, R12 ;  /* 0x0000000c26087220 */ /* 0x040fe20000400000 */
[C---:B------:R-:W-:Y:S01]  /*7900*/  FFMA R11, R41.reuse, R42, R11 ;  /* 0x0000002a290b7223 */ /* 0x040fe2000000000b */
[----:B------:R-:W-:Y:S02]  /*7910*/  HADD2.F32 R42, -RZ, R56.H1_H1 ;  /* 0x30000038ff2a7230 */ /* 0x000fe40000004100 */
[C---:B------:R-:W-:Y:S01]  /*7920*/  FMUL R9, R38.reuse, R13 ;  /* 0x0000000d26097220 */ /* 0x040fe20000400000 */
[--C-:B------:R-:W-:Y:S02]  /*7930*/  HADD2.F32 R43, -RZ, R57.reuse.H0_H0 ;  /* 0x20000039ff2b7230 */ /* 0x100fe40000004100 */
[----:B------:R-:W-:Y:S01]  /*7940*/  FFMA R8, R41, R40, R8 ;  /* 0x0000002829087223 */ /* 0x000fe20000000008 */
[----:B------:R-:W-:Y:S01]  /*7950*/  F2FP.F16.F32.PACK_AB R55, R11, R6 ;  /* 0x000000060b37723e */ /* 0x000fe200000000ff */
[----:B------:R-:W-:Y:S01]  /*7960*/  FFMA R9, R41, R42, R9 ;  /* 0x0000002a29097223 */ /* 0x000fe20000000009 */
[C---:B------:R-:W-:Y:S01]  /*7970*/  FMUL R10, R38.reuse, R14 ;  /* 0x0000000e260a7220 */ /* 0x040fe20000400000 */
[----:B------:R-:W-:Y:S02]  /*7980*/  HADD2.F32 R40, -RZ, R57.H1_H1 ;  /* 0x30000039ff287230 */ /* 0x000fe40000004100 */
[C---:B------:R-:W-:Y:S01]  /*7990*/  FMUL R15, R38.reuse, R15 ;  /* 0x0000000f260f7220 */ /* 0x040fe20000400000 */
[----:B------:R3:W-:Y:S01]  /*79a0*/  STS.128 [R94+0x2000], R52 ;  /* 0x002000345e007388 */ /* 0x0007e20000000c00 */
[----:B------:R-:W-:Y:S01]  /*79b0*/  F2FP.F16.F32.PACK_AB R68, R9, R8 ;  /* 0x000000080944723e */ /* 0x000fe200000000ff */
[C---:B------:R-:W-:Y:S01]  /*79c0*/  FFMA R10, R41.reuse, R43, R10 ;  /* 0x0000002b290a7223 */ /* 0x040fe2000000000a */
[--C-:B------:R-:W-:Y:S02]  /*79d0*/  HADD2.F32 R43, -RZ, R58.reuse.H0_H0 ;  /* 0x2000003aff2b7230 */ /* 0x100fe40000004100 */
[----:B------:R-:W-:Y:S01]  /*79e0*/  FFMA R15, R41, R40, R15 ;  /* 0x00000028290f7223 */ /* 0x000fe2000000000f */
[C---:B------:R-:W-:Y:S01]  /*79f0*/  FMUL R12, R38.reuse, R16 ;  /* 0x00000010260c7220 */ /* 0x040fe20000400000 */
[----:B------:R-:W-:Y:S02]  /*7a00*/  HADD2.F32 R42, -RZ, R58.H1_H1 ;  /* 0x3000003aff2a7230 */ /* 0x000fe40000004100 */
[C---:B------:R-:W-:Y:S01]  /*7a10*/  FMUL R13, R38.reuse, R17 ;  /* 0x00000011260d7220 */ /* 0x040fe20000400000 */
[C---:B------:R-:W-:Y:S01]  /*7a20*/  FMUL R14, R38.reuse, R18 ;  /* 0x00000012260e7220 */ /* 0x040fe20000400000 */
[----:B------:R-:W-:Y:S01]  /*7a30*/  F2FP.F16.F32.PACK_AB R69, R15, R10 ;  /* 0x0000000a0f45723e */ /* 0x000fe200000000ff */
[C---:B------:R-:W-:Y:S01]  /*7a40*/  FFMA R12, R41.reuse, R43, R12 ;  /* 0x0000002b290c7223 */ /* 0x040fe2000000000c */
[----:B------:R-:W-:Y:S02]  /*7a50*/  HADD2.F32 R40, -RZ, R59.H1_H1 ;  /* 0x3000003bff287230 */ /* 0x000fe40000004100 */
[C---:B------:R-:W-:Y:S01]  /*7a60*/  FFMA R13, R41.reuse, R42, R13 ;  /* 0x0000002a290d7223 */ /* 0x040fe2000000000d */
[C---:B------:R-:W-:Y:S01]  /*7a70*/  FMUL R19, R38.reuse, R19 ;  /* 0x0000001326137220 */ /* 0x040fe20000400000 */
[--C-:B------:R-:W-:Y:S02]  /*7a80*/  HADD2.F32 R43, -RZ, R64.reuse.H0_H0 ;  /* 0x20000040ff2b7230 */ /* 0x100fe40000004100 */
[C---:B------:R-:W-:Y:S01]  /*7a90*/  FMUL R16, R38.reuse, R20 ;  /* 0x0000001426107220 */ /* 0x040fe20000400000 */
[----:B------:R-:W-:Y:S02]  /*7aa0*/  HADD2.F32 R42, -RZ, R64.H1_H1 ;  /* 0x30000040ff2a7230 */ /* 0x000fe40000004100 */
[C---:B------:R-:W-:Y:S01]  /*7ab0*/  FMUL R17, R38.reuse, R21 ;  /* 0x0000001526117220 */ /* 0x040fe20000400000 */
[C---:B------:R-:W-:Y:S01]  /*7ac0*/  FFMA R14, R41.reuse, R45, R14 ;  /* 0x0000002d290e7223 */ /* 0x040fe2000000000e */
[C---:B------:R-:W-:Y:S01]  /*7ad0*/  FFMA R19, R41.reuse, R40, R19 ;  /* 0x0000002829137223 */ /* 0x040fe20000000013 */
[--C-:B------:R-:W-:Y:S02]  /*7ae0*/  HADD2.F32 R45, -RZ, R65.reuse.H0_H0 ;  /* 0x20000041ff2d7230 */ /* 0x100fe40000004100 */
[C---:B------:R-:W-:Y:S01]  /*7af0*/  FFMA R16, R41.reuse, R43, R16 ;  /* 0x0000002b29107223 */ /* 0x040fe20000000010 */
[C---:B------:R-:W-:Y:S01]  /*7b00*/  FMUL R18, R38.reuse, R22 ;  /* 0x0000001626127220 */ /* 0x040fe20000400000 */
[----:B------:R-:W-:Y:S02]  /*7b10*/  HADD2.F32 R40, -RZ, R65.H1_H1 ;  /* 0x30000041ff287230 */ /* 0x000fe40000004100 */
[C---:B------:R-:W-:Y:S01]  /*7b20*/  FFMA R17, R41.reuse, R42, R17 ;  /* 0x0000002a29117223 */ /* 0x040fe20000000011 */
[C---:B------:R-:W-:Y:S01]  /*7b30*/  FMUL R23, R38.reuse, R23 ;  /* 0x0000001726177220 */ /* 0x040fe20000400000 */
[--C-:B------:R-:W-:Y:S02]  /*7b40*/  HADD2.F32 R42, -RZ, R66.reuse.H0_H0 ;  /* 0x20000042ff2a7230 */ /* 0x100fe40000004100 */
[C---:B------:R-:W-:Y:S01]  /*7b50*/  FMUL R20, R38.reuse, R24 ;  /* 0x0000001826147220 */ /* 0x040fe20000400000 */
[C---:B------:R-:W-:Y:S01]  /*7b60*/  FFMA R18, R41.reuse, R45, R18 ;  /* 0x0000002d29127223 */ /* 0x040fe20000000012 */
        /* <DEDUP_REMOVED lines=11> */
[----:B------:R-:W-:Y:S01]  /*7c20*/  FFMA R27, R41, R42, R27 ;  /* 0x0000002a291b7223 */ /* 0x000fe2000000001b */
        /* <DEDUP_REMOVED lines=17> */
[--C-:B------:R-:W-:Y:S02]  /*7d40*/  HADD2.F32 R45, -RZ, R75.reuse.H0_H0 ;  /* 0x2000004bff2d7230 */ /* 0x100fe40000004100 */
[C---:B------:R-:W-:Y:S01]  /*7d50*/  FMUL R30, R38.reuse, R34 ;  /* 0x00000022261e7220 */ /* 0x040fe20000400000 */
[----:B------:R-:W-:Y:S02]  /*7d60*/  HADD2.F32 R44, -RZ, R75.H1_H1 ;  /* 0x3000004bff2c7230 */ /* 0x000fe40000004100 */
[----:B------:R-:W-:Y:S01]  /*7d70*/  FFMA R31, R41, R40, R31 ;  /* 0x00000028291f7223 */ /* 0x000fe2000000001f */
[----:B------:R-:W-:Y:S01]  /*7d80*/  FMUL R35, R38, R35 ;  /* 0x0000002326237220 */ /* 0x000fe20000400000 */
[----:B---3--:R-:W-:Y:S01]  /*7d90*/  F2FP.F16.F32.PACK_AB R52, R17, R16 ;  /* 0x000000101134723e */ /* 0x008fe200000000ff */
        /* <DEDUP_REMOVED lines=11> */
[----:B------:R-:W-:Y:S02]  /*7e50*/  F2FP.F16.F32.PACK_AB R103, R35, R30 ;  /* 0x0000001e2367723e */ /* 0x000fe400000000ff */
[----:B-1----:R-:W-:Y:S03]  /*7e60*/  @P6 PRMT R104, R99, 0x654, R104 ;  /* 0x0000065463686816 */ /* 0x002fe60000000068 */
[----:B------:R4:W-:Y:S01]  /*7e70*/  STS.128 [R88+0x2030], R100 ;  /* 0x0020306458007388 */ /* 0x0009e20000000c00 */
[----:B------:R-:W-:Y:S01]  /*7e80*/  @!PT LDS RZ, [RZ] ;  /* 0x00000000fffff984 */ /* 0x000fe20000000800 */
[----:B------:R-:W-:Y:S01]  /*7e90*/  @!PT LDS RZ, [RZ] ;  /* 0x00000000fffff984 */ /* 0x000fe20000000800 */
[----:B------:R-:W-:Y:S01]  /*7ea0*/  @!PT LDS RZ, [RZ] ;  /* 0x00000000fffff984 */ /* 0x000fe20000000800 */
[----:B------:R-:W-:Y:S01]  /*7eb0*/  @!PT LDS RZ, [RZ] ;  /* 0x00000000fffff984 */ /* 0x000fe20000000800 */
[----:B------:R1:W-:Y:S07]  /*7ec0*/  MEMBAR.ALL.CTA ;  /* 0x0000000000007992 */ /* 0x0003ee0000008000 */
[----:B-1----:R-:W1:Y:S02]  /*7ed0*/  FENCE.VIEW.ASYNC.S ;  /* 0x00000000000073c6 */ /* 0x002e640000000000 */
[----:B-1----:R-:W-:Y:S06]  /*7ee0*/  BAR.SYNC.DEFER_BLOCKING 0x1, 0x80 ;  /* 0x0042000000007b1d */ /* 0x002fec0000010000 */
[----:B------:R-:W-:Y:S05]  /*7ef0*/  @P0 BRA `(.L_x_127) ;  /* 0x0000000000280947 */ /* 0x000fea0003800000 */
[----:B------:R-:W1:Y:S01]  /*7f00*/  LDCU.64 UR6, c[0x0][0x348] ;  /* 0x00006900ff0677ac */ /* 0x000e620008000a00 */
[----:B------:R-:W-:Y:S02]  /*7f10*/  UIADD3 UR9, UPT, UPT, UR49, 0x20, URZ ;  /* 0x0000002031097890 */ /* 0x000fe4000fffe0ff */
[----:B------:R-:W-:Y:S01]  /*7f20*/  UIADD3 UR8, UPT, UPT, UR44, 0x2200, URZ ;  /* 0x000022002c087890 */ /* 0x000fe2000fffe0ff */
[----:B------:R-:W-:Y:S01]  /*7f30*/  UMOV UR10, UR50 ;  /* 0x00000032000a7c82 */ /* 0x000fe20008000000 */
[----:B------:R-:W-:Y:S01]  /*7f40*/  UMOV UR11, UR36 ;  /* 0x00000024000b7c82 */ /* 0x000fe20008000000 */
[----:B-1----:R-:W-:Y:S04]  /*7f50*/  UIADD3 UR4, UP0, UPT, UR6, 0x680, URZ ;  /* 0x0000068006047890 */ /* 0x002fe8000ff1e0ff */
[----:B------:R-:W-:Y:S09]  /*7f60*/  UIADD3.X UR5, UPT, UPT, URZ, UR7, URZ, UP0, !UPT ;  /* 0x00000007ff057290 */ /* 0x000ff200087fe4ff */
[----:B------:R1:W-:Y:S01]  /*7f70*/  UTMASTG.3D [UR8], [UR4] ;  /* 0x00000008040073b5 */ /* 0x0003e20008010000 */
[----:B------:R0:W-:Y:S01]  /*7f80*/  UTMACMDFLUSH ;  /* 0x00000000000079b7 */ /* 0x0001e20000000000 */
[----:B-1----:R-:W-:Y:S04]  /*7f90*/  DEPBAR.LE SB0, 0x1 ;  /* 0x000080400000791a */ /* 0x002fe80000000000 */
.L_x_127:
[----:B------:R-:W-:Y:S05]  /*7fa0*/  BSYNC.RECONVERGENT B0 ;  /* 0x0000000000007941 */ /* 0x000fea0003800200 */
.L_x_126:
[----:B------:R-:W-:Y:S01]  /*7fb0*/  BAR.SYNC.DEFER_BLOCKING 0x1, 0x80 ;  /* 0x0042000000007b1d */ /* 0x000fe20000010000 */
[----:B------:R-:W-:Y:S04]  /*7fc0*/  UIADD3 UR4, UPT, UPT, UR46, 0x1, URZ ;  /* 0x000000012e047890 */ /* 0x000fe8000fffe0ff */
[----:B------:R-:W-:Y:S04]  /*7fd0*/  UISETP.NE.AND UP0, UPT, UR4, 0x4, UPT ;  /* 0x000000040400788c */ /* 0x000fe8000bf05270 */
[----:B------:R-:W-:Y:S01]  /*7fe0*/  USEL UR45, UR4, URZ, UP0 ;  /* 0x000000ff042d7287 */ /* 0x000fe20008000000 */
[----:B------:R1:W-:Y:S01]  /*7ff0*/  @P6 SYNCS.ARRIVE.TRANS64.RED.A1T0 RZ, [R104+URZ], RZ ;  /* 0x000000ff68ff69a7 */ /* 0x0003e200081004ff */
[----:B------:R-:W-:Y:S01]  /*8000*/  BSSY B1, `(.L_x_128) ;  /* 0x0000017000017945 */ /* 0x000fe20003800000 */
[----:B------:R-:W3:Y:S02]  /*8010*/  @P6 SYNCS.PHASECHK.TRANS64.TRYWAIT P0, [R62+URZ+0x50], R61 ;  /* 0x0000503d3e0065a7 */ /* 0x000ee400080011ff */
[----:B---3--:R-:W-:Y:S01]  /*8020*/  @P6 SEL R46, RZ, 0x1, !P0 ;  /* 0x00000001ff2e6807 */ /* 0x008fe20004000000 */
[----:B-1----:R-:W-:Y:S06]  /*8030*/  @!P6 BRA `(.L_x_129) ;  /* 0x00000000004ce947 */ /* 0x002fec0003800000 */
        /* <DEDUP_REMOVED lines=9> */
[----:B------:R-:W-:Y:S04]  /*80d0*/  SHF.L.U32 R5, R91, 0x1f, RZ ;  /* 0x0000001f5b057819 */ /* 0x000fe800000006ff */
[----:B------:R-:W1:Y:S02]  /*80e0*/  SYNCS.PHASECHK.TRANS64.TRYWAIT P0, [R62+URZ+0x50], R5 ;  /* 0x000050053e0075a7 */ /* 0x000e6400080011ff */
[----:B-1----:R-:W-:Y:S05]  /*80f0*/  @!P0 BRA `(.L_x_132) ;  /* 0x0000002400dc8947 */ /* 0x002fea0003800000 */
.L_x_131:
[----:B------:R-:W-:Y:S05]  /*8100*/  BSYNC B0 ;  /* 0x0000000000007941 */ /* 0x000fea0003800000 */
.L_x_130:
[----:B------:R-:W-:Y:S02]  /*8110*/  ISETP.NE.AND P0, PT, R60, RZ, PT ;  /* 0x000000ff3c00720c */ /* 0x000fe40003f05270 */
[----:B------:R-:W-:Y:S11]  /*8120*/  IADD3 R47, PT, PT, R47, 0x1, RZ ;  /* 0x000000012f2f7810 */ /* 0x000ff60007ffe0ff */
[----:B------:R3:W1:Y:S04]  /*8130*/  @P0 LDS.128 R48, [R4] ;  /* 0x0000000004300984 */ /* 0x0006680000000c00 */
[----:B------:R3:W1:Y:S04]  /*8140*/  @P0 LDS.128 R56, [R3+0x10] ;  /* 0x0000100003380984 */ /* 0x0006680000000c00 */
[----:B------:R3:W1:Y:S04]  /*8150*/  @P0 LDS.128 R64, [R2+0x20] ;  /* 0x0000200002400984 */ /* 0x0006680000000c00 */
[----:B------:R3:W1:Y:S02]  /*8160*/  @P0 LDS.128 R72, [R0+0x30] ;  /* 0x0000300000480984 */ /* 0x0006640000000c00 */
.L_x_129:
[----:B------:R-:W-:Y:S05]  /*8170*/  BSYNC B1 ;  /* 0x0000000000017941 */ /* 0x000fea0003800000 */
.L_x_128:
[----:B---3--:R-:W-:Y:S05]  /*8180*/  VIADD R0, R39, 0x40 ;  /* 0x0000004027007836 */ /* 0x008fea0000000000 */
[----:B------:R-:W-:Y:S04]  /*8190*/  SHF.R.U32.HI R0, RZ, 0x15, R0 ;  /* 0x00000015ff007819 */ /* 0x000fe80000011600 */
[----:B------:R-:W-:Y:S11]  /*81a0*/  LOP3.LUT P0, RZ, R0, 0x3, R81, 0x48, !PT ;  /* 0x0000000300ff7812 */ /* 0x000ff60007804851 */
[----:B------:R-:W-:Y:S02]  /*81b0*/  @!UPT UIADD3 URZ, UPT, UPT, URZ, URZ, URZ ;  /* 0x000000fffffff290 */ /* 0x000fe4000fffe0ff */
[----:B------:R-:W-:Y:S05]  /*81c0*/  @!P0 BRA `(.L_x_133) ;  /* 0x0000000000408947 */ /* 0x000fea0003800000 */
[----:B------:R-:W1:Y:S01]  /*81d0*/  LDCU.64 UR8, c[0x4][0x70] ;  /* 0x01000e00ff0877ac */ /* 0x000e620008000a00 */
[----:B------:R-:W-:Y:S01]  /*81e0*/  MOV R3, 0x0 ;  /* 0x0000000000037802 */ /* 0x000fe20000000f00 */
[----:B------:R-:W-:Y:S02]  /*81f0*/  HFMA2 R12, -RZ, RZ, 0, 5.9604644775390625e-08 ;  /* 0x00000001ff0c7431 */ /* 0x000fe400000001ff */
[----:B------:R-:W-:Y:S02]  /*8200*/  IMAD.MOV.U32 R8, RZ, RZ, 0x192 ;  /* 0x00000192ff087424 */ /* 0x000fe400078e00ff */
[----:B------:R-:W-:Y:S01]  /*8210*/  IMAD.MOV.U32 R13, RZ, RZ, RZ ;  /* 0x000000ffff0d7224 */ /* 0x000fe200078e00ff */
[----:B------:R-:W3:Y:S01]  /*8220*/  LDCU.64 UR6, c[0x4][0x78] ;  /* 0x01000f00ff0677ac */ /* 0x000ee20008000a00 */
[----:B------:R-:W2:Y:S01]  /*8230*/  LDC.64 R2, c[0x4][R3] ;  /* 0x0100000003027b82 */ /* 0x000ea20000000a00 */
[----:B------:R-:W5:Y:S01]  /*8240*/  LDCU.64 UR4, c[0x4][0x10] ;  /* 0x01000200ff0477ac */ /* 0x000f620008000a00 */
[----:B-1----:R-:W-:Y:S01]  /*8250*/  MOV R5, UR9 ;  /* 0x0000000900057c02 */ /* 0x002fe20008000f00 */
[----:B------:R-:W-:Y:S01]  /*8260*/  IMAD.U32 R4, RZ, RZ, UR8 ;  /* 0x00000008ff047e24 */ /* 0x000fe2000f8e00ff */
[----:B---3--:R-:W-:Y:S01]  /*8270*/  MOV R7, UR7 ;  /* 0x0000000700077c02 */ /* 0x008fe20008000f00 */
[----:B------:R-:W-:Y:S01]  /*8280*/  IMAD.U32 R6, RZ, RZ, UR6 ;  /* 0x00000006ff067e24 */ /* 0x000fe2000f8e00ff */
[----:B-----5:R-:W-:Y:S01]  /*8290*/  MOV R11, UR5 ;  /* 0x00000005000b7c02 */ /* 0x020fe20008000f00 */
[----:B------:R-:W-:Y:S02]  /*82a0*/  IMAD.U32 R10, RZ, RZ, UR4 ;  /* 0x00000004ff0a7e24 */ /* 0x000fe4000f8e00ff */
[----:B------:R-:W-:Y:S07]  /*82b0*/  LEPC R20, `(.L_x_133) ;  /* 0x000000001014794e */ /* 0x000fee0000000000 */
[----:B--2-4-:R-:W-:Y:S05]  /*82c0*/  CALL.ABS.NOINC R2 ;  /* 0x0000000002007343 */ /* 0x014fea0003c00000 */
.L_x_133:
[----:B------:R-:W-:Y:S05]  /*82d0*/  WARPSYNC.ALL ;  /* 0x0000000000007948 */ /* 0x000fea0003800000 */
[----:B------:R-:W-:Y:S01]  /*82e0*/  R2UR UR4, R39 ;  /* 0x00000000270472ca */ /* 0x000fe200000e0000 */
[--C-:B-1----:R-:W-:Y:S01]  /*82f0*/  HADD2.F32 R40, -RZ, R48.reuse.H0_H0 ;  /* 0x20000030ff287230 */ /* 0x102fe20000004100 */
[----:B------:R-:W-:Y:S01]  /*8300*/  ISETP.NE.AND P6, PT, R97, RZ, PT ;  /* 0x000000ff6100720c */ /* 0x000fe20003fc5270 */
[----:B------:R-:W-:Y:S01]  /*8310*/  HADD2.F32 R43, -RZ, R48.H1_H1 ;  /* 0x30000030ff2b7230 */ /* 0x000fe20000004100 */
[----:B------:R-:W-:Y:S01]  /*8320*/  ISETP.NE.AND P0, PT, R96, RZ, PT ;  /* 0x000000ff6000720c */ /* 0x000fe20003f05270 */
[----:B------:R-:W-:Y:S01]  /*8330*/  HADD2.F32 R42, -RZ, R49.H0_H0 ;  /* 0x20000031ff2a7230 */ /* 0x000fe20000004100 */
[----:B------:R-:W-:Y:S01]  /*8340*/  MOV R61, UR45 ;  /* 0x0000002d003d7c02 */ /* 0x000fe20008000f00 */
[--C-:B------:R-:W-:Y:S01]  /*8350*/  HADD2.F32 R45, -RZ, R51.reuse.H0_H0 ;  /* 0x20000033ff2d7230 */ /* 0x100fe20000004100 */
[----:B------:R-:W-:Y:S01]  /*8360*/  BSSY.RECONVERGENT B0, `(.L_x_134) ;  /* 0x0000089000007945 */ /* 0x000fe20003800200 */
[----:B------:R-:W-:Y:S04]  /*8370*/  HADD2.F32 R44, -RZ, R51.H1_H1 ;  /* 0x30000033ff2c7230 */ /* 0x000fe80000004100 */
[----:B------:R-:W1:Y:S02]  /*8380*/  LDTM.x32 R4, tmem[UR4+0x40] ;  /* 0x00004004000479ee */ /* 0x000e6400082c0000 */
[----:B------:R-:W-:Y:S02]  /*8390*/  @P6 LEA R61, R61, UR44, 0x3 ;  /* 0x0000002c3d3d6c11 */ /* 0x000fe4000f8e18ff */
[----:B------:R-:W-:Y:S02]  /*83a0*/  @P6 SHF.L.U32 R104, R91, 0x1f, RZ ;  /* 0x0000001f5b686819 */ /* 0x000fe400000006ff */
[----:B------:R-:W-:Y:S02]  /*83b0*/  @P6 IADD3 R62, PT, PT, R61, 0x70, RZ ;  /* 0x000000703d3e6810 */ /* 0x000fe40007ffe0ff */
[----:B------:R-:W-:Y:S02]  /*83c0*/  LEA R61, R47, UR44, 0x3 ;  /* 0x0000002c2f3d7c11 */ /* 0x000fe4000f8e18ff */
[----:B------:R-:W-:Y:S01]  /*83d0*/  @P6 PRMT R62, R99, 0x654, R62 ;  /* 0x00000654633e6816 */ /* 0x000fe2000000003e */
[C---:B-1----:R-:W-:Y:S01]  /*83e0*/  FMUL R0, R38.reuse, R4 ;  /* 0x0000000426007220 */ /* 0x042fe20000400000 */
[C---:B------:R-:W-:Y:S01]  /*83f0*/  FMUL R2, R38.reuse, R5 ;  /* 0x0000000526027220 */ /* 0x040fe20000400000 */
[C---:B------:R-:W-:Y:S01]  /*8400*/  FMUL R3, R38.reuse, R6 ;  /* 0x0000000626037220 */ /* 0x040fe20000400000 */
        /* <DEDUP_REMOVED lines=8> */
[----:B----4-:R-:W-:Y:S01]  /*8490*/  F2FP.F16.F32.PACK_AB R68, R2, R0 ;  /* 0x000000000244723e */ /* 0x010fe200000000ff */
[C---:B------:R-:W-:Y:S01]  /*84a0*/  FFMA R7, R41.reuse, R40, R7 ;  /* 0x0000002829077223 */ /* 0x040fe20000000007 */
[----:B------:R-:W-:Y:S01]  /*84b0*/  FFMA R4, R41, R43, R4 ;  /* 0x0000002b29047223 */ /* 0x000fe20000000004 */
[C---:B------:R-:W-:Y:S01]  /*84c0*/  FMUL R5, R38.reuse, R9 ;  /* 0x0000000926057220 */ /* 0x040fe20000400000 */
[C---:B------:R-:W-:Y:S01]  /*84d0*/  FMUL R6, R38.reuse, R10 ;  /* 0x0000000a26067220 */ /* 0x040fe20000400000 */
[C---:B------:R-:W-:Y:S01]  /*84e0*/  FMUL R11, R38.reuse, R11 ;  /* 0x0000000b260b7220 */ /* 0x040fe20000400000 */
[--C-:B------:R-:W-:Y:S01]  /*84f0*/  HADD2.F32 R40, -RZ, R56.reuse.H0_H0 ;  /* 0x20000038ff287230 */ /* 0x100fe20000004100 */
[----:B------:R-:W-:Y:S01]  /*8500*/  F2FP.F16.F32.PACK_AB R69, R7, R3 ;  /* 0x000000030745723e */ /* 0x000fe200000000ff */
[C---:B------:R-:W-:Y:S01]  /*8510*/  FFMA R5, R41.reuse, R42, R5 ;  /* 0x0000002a29057223 */ /* 0x040fe20000000005 */
[C---:B------:R-:W-:Y:S01]  /*8520*/  FFMA R6, R41.reuse, R45, R6 ;  /* 0x0000002d29067223 */ /* 0x040fe20000000006 */
[----:B------:R-:W-:Y:S01]  /*8530*/  FFMA R11, R41, R44, R11 ;  /* 0x0000002c290b7223 */ /* 0x000fe2000000000b */
[C---:B------:R-:W-:Y:S01]  /*8540*/  FMUL R8, R38.reuse, R12 ;  /* 0x0000000c26087220 */ /* 0x040fe20000400000 */
[----:B------:R-:W-:Y:S01]  /*8550*/  HADD2.F32 R42, -RZ, R56.H1_H1 ;  /* 0x30000038ff2a7230 */ /* 0x000fe20000004100 */
[----:B------:R-:W-:Y:S01]  /*8560*/  F2FP.F16.F32.PACK_AB R70, R5, R4 ;  /* 0x000000040546723e */ /* 0x000fe200000000ff */
[C---:B------:R-:W-:Y:S01]  /*8570*/  FMUL R9, R38.reuse, R13 ;  /* 0x0000000d26097220 */ /* 0x040fe20000400000 */
[----:B------:R-:W-:Y:S01]  /*8580*/  F2FP.F16.F32.PACK_AB R71, R11, R6 ;  /* 0x000000060b47723e */ /* 0x000fe200000000ff */
[C---:B------:R-:W-:Y:S01]  /*8590*/  FFMA R8, R41.reuse, R40, R8 ;  /* 0x0000002829087223 */ /* 0x040fe20000000008 */
[--C-:B------:R-:W-:Y:S02]  /*85a0*/  HADD2.F32 R43, -RZ, R57.reuse.H0_H0 ;  /* 0x20000039ff2b7230 */ /* 0x100fe40000004100 */
[----:B------:R-:W-:Y:S01]  /*85b0*/  FFMA R9, R41, R42, R9 ;  /* 0x0000002a29097223 */ /* 0x000fe20000000009 */
[C---:B------:R-:W-:Y:S01]  /*85c0*/  FMUL R10, R38.reuse, R14 ;  /* 0x0000000e260a7220 */ /* 0x040fe20000400000 */
[----:B------:R1:W-:Y:S01]  /*85d0*/  STS.128 [R94+0x4000], R68 ;  /* 0x004000445e007388 */ /* 0x0003e20000000c00 */
[----:B------:R-:W-:Y:S02]  /*85e0*/  HADD2.F32 R40, -RZ, R57.H1_H1 ;  /* 0x30000039ff287230 */ /* 0x000fe40000004100 */
[C---:B------:R-:W-:Y:S01]  /*85f0*/  FMUL R15, R38.reuse, R15 ;  /* 0x0000000f260f7220 */ /* 0x040fe20000400000 */
[----:B------:R-:W-:Y:S01]  /*8600*/  F2FP.F16.F32.PACK_AB R52, R9, R8 ;  /* 0x000000080934723e */ /* 0x000fe200000000ff */
[C---:B------:R-:W-:Y:S01]  /*8610*/  FFMA R10, R41.reuse, R43, R10 ;  /* 0x0000002b290a7223 */ /* 0x040fe2000000000a */
[--C-:B------:R-:W-:Y:S02]  /*8620*/  HADD2.F32 R42, -RZ, R58.reuse.H0_H0 ;  /* 0x2000003aff2a7230 */ /* 0x100fe40000004100 */
        /* <DEDUP_REMOVED lines=60> */
[----:B-1----:R-:W-:Y:S01]  /*89f0*/  F2FP.F16.F32.PACK_AB R68, R17, R16 ;  /* 0x000000101144723e */ /* 0x002fe200000000ff */
        /* <DEDUP_REMOVED lines=31> */
.L_x_135:
[----:B------:R-:W-:Y:S05]  /*8bf0*/  BSYNC.RECONVERGENT B0 ;  /* 0x0000000000007941 */ /* 0x000fea0003800200 */
.L_x_134:
[----:B------:R-:W-:Y:S01]  /*8c00*/  BAR.SYNC.DEFER_BLOCKING 0x1, 0x80 ;  /* 0x0042000000007b1d */ /* 0x000fe20000010000 */
[----:B------:R-:W-:Y:S04]  /*8c10*/  UIADD3 UR4, UPT, UPT, UR45, 0x1, URZ ;  /* 0x000000012d047890 */ /* 0x000fe8000fffe0ff */
[----:B------:R-:W-:Y:S04]  /*8c20*/  UISETP.NE.AND UP0, UPT, UR4, 0x4, UPT ;  /* 0x000000040400788c */ /* 0x000fe8000bf05270 */
[----:B------:R-:W-:Y:S01]  /*8c30*/  USEL UR46, UR4, URZ, UP0 ;  /* 0x000000ff042e7287 */ /* 0x000fe20008000000 */
[----:B------:R1:W-:Y:S01]  /*8c40*/  @P6 SYNCS.ARRIVE.TRANS64.RED.A1T0 RZ, [R62+URZ], RZ ;  /* 0x000000ff3eff69a7 */ /* 0x0003e200081004ff */
[----:B------:R-:W-:Y:S01]  /*8c50*/  BSSY B1, `(.L_x_136) ;  /* 0x0000017000017945 */ /* 0x000fe20003800000 */
[----:B------:R-:W4:Y:S02]  /*8c60*/  @P6 SYNCS.PHASECHK.TRANS64.TRYWAIT P0, [R61+URZ+0x50], R104 ;  /* 0x000050683d0065a7 */ /* 0x000f2400080011ff */
[----:B----4-:R-:W-:Y:S01]  /*8c70*/  @P6 SEL R46, RZ, 0x1, !P0 ;  /* 0x00000001ff2e6807 */ /* 0x010fe20004000000 */
        /* <DEDUP_REMOVED lines=13> */
.L_x_139:
[----:B------:R-:W-:Y:S05]  /*8d50*/  BSYNC B0 ;  /* 0x0000000000007941 */ /* 0x000fea0003800000 */
.L_x_138:
[----:B------:R-:W-:Y:S11]  /*8d60*/  ISETP.NE.AND P0, PT, R60, RZ, PT ;  /* 0x000000ff3c00720c */ /* 0x000ff60003f05270 */
[----:B------:R-:W-:Y:S02]  /*8d70*/  @!UPT UIADD3 URZ, UPT, UPT, URZ, URZ, URZ ;  /* 0x000000fffffff290 */ /* 0x000fe4000fffe0ff */
[----:B------:R4:W1:Y:S04]  /*8d80*/  @P0 LDS.128 R48, [R3] ;  /* 0x0000000003300984 */ /* 0x0008680000000c00 */
[----:B------:R4:W1:Y:S04]  /*8d90*/  @P0 LDS.128 R56, [R2+0x10] ;  /* 0x0000100002380984 */ /* 0x0008680000000c00 */
[----:B------:R4:W1:Y:S04]  /*8da0*/  @P0 LDS.128 R64, [R0+0x20] ;  /* 0x0000200000400984 */ /* 0x0008680000000c00 */
[----:B------:R4:W1:Y:S02]  /*8db0*/  @P0 LDS.128 R72, [R47+0x30] ;  /* 0x000030002f480984 */ /* 0x0008640000000c00 */
.L_x_137:
[----:B------:R-:W-:Y:S05]  /*8dc0*/  BSYNC B1 ;  /* 0x0000000000017941 */ /* 0x000fea0003800000 */
.L_x_136:
[----:B----4-:R-:W-:Y:S05]  /*8dd0*/  VIADD R0, R39, 0x60 ;  /* 0x0000006027007836 */ /* 0x010fea0000000000 */
[----:B------:R-:W-:Y:S04]  /*8de0*/  SHF.R.U32.HI R0, RZ, 0x15, R0 ;  /* 0x00000015ff007819 */ /* 0x000fe80000011600 */
[----:B------:R-:W-:Y:S11]  /*8df0*/  LOP3.LUT P0, RZ, R0, 0x3, R81, 0x48, !PT ;  /* 0x0000000300ff7812 */ /* 0x000ff60007804851 */
[----:B------:R-:W-:Y:S02]  /*8e00*/  @!UPT UIADD3 URZ, UPT, UPT, URZ, URZ, URZ ;  /* 0x000000fffffff290 */ /* 0x000fe4000fffe0ff */
[----:B------:R-:W-:Y:S05]  /*8e10*/  @!P0 BRA `(.L_x_141) ;  /* 0x0000000000408947 */ /* 0x000fea0003800000 */
[----:B------:R-:W4:Y:S01]  /*8e20*/  LDCU.64 UR8, c[0x4][0x70] ;  /* 0x01000e00ff0877ac */ /* 0x000f220008000a00 */
[----:B------:R-:W-:Y:S01]  /*8e30*/  MOV R3, 0x0 ;  /* 0x0000000000037802 */ /* 0x000fe20000000f00 */
[----:B------:R-:W-:Y:S02]  /*8e40*/  HFMA2 R12, -RZ, RZ, 0, 5.9604644775390625e-08 ;  /* 0x00000001ff0c7431 */ /* 0x000fe400000001ff */
[----:B------:R-:W-:Y:S02]  /*8e50*/  IMAD.MOV.U32 R8, RZ, RZ, 0x192 ;  /* 0x00000192ff087424 */ /* 0x000fe400078e00ff */
[----:B------:R-:W-:Y:S01]  /*8e60*/  IMAD.MOV.U32 R13, RZ, RZ, RZ ;  /* 0x000000ffff0d7224 */ /* 0x000fe200078e00ff */
[----:B------:R-:W5:Y:S01]  /*8e70*/  LDCU.64 UR6, c[0x4][0x78] ;  /* 0x01000f00ff0677ac */ /* 0x000f620008000a00 */
[----:B------:R-:W2:Y:S01]  /*8e80*/  LDC.64 R2, c[0x4][R3] ;  /* 0x0100000003027b82 */ /* 0x000ea20000000a00 */
[----:B------:R-:W3:Y:S01]  /*8e90*/  LDCU.64 UR4, c[0x4][0x10] ;  /* 0x01000200ff0477ac */ /* 0x000ee20008000a00 */
[----:B----4-:R-:W-:Y:S01]  /*8ea0*/  MOV R5, UR9 ;  /* 0x0000000900057c02 */ /* 0x010fe20008000f00 */
[----:B-1----:R-:W-:Y:S01]  /*8eb0*/  IMAD.U32 R4, RZ, RZ, UR8 ;  /* 0x00000008ff047e24 */ /* 0x002fe2000f8e00ff */
[----:B-----5:R-:W-:Y:S01]  /*8ec0*/  MOV R7, UR7 ;  /* 0x0000000700077c02 */ /* 0x020fe20008000f00 */
[----:B------:R-:W-:Y:S01]  /*8ed0*/  IMAD.U32 R6, RZ, RZ, UR6 ;  /* 0x00000006ff067e24 */ /* 0x000fe2000f8e00ff */
[----:B---3--:R-:W-:Y:S01]  /*8ee0*/  MOV R11, UR5 ;  /* 0x00000005000b7c02 */ /* 0x008fe20008000f00 */
[----:B------:R-:W-:Y:S02]  /*8ef0*/  IMAD.U32 R10, RZ, RZ, UR4 ;  /* 0x00000004ff0a7e24 */ /* 0x000fe4000f8e00ff */
[----:B------:R-:W-:Y:S07]  /*8f00*/  LEPC R20, `(.L_x_141) ;  /* 0x000000001014794e */ /* 0x000fee0000000000 */
[----:B--2---:R-:W-:Y:S05]  /*8f10*/  CALL.ABS.NOINC R2 ;  /* 0x0000000002007343 */ /* 0x004fea0003c00000 */
.L_x_141:
[----:B------:R-:W-:Y:S01]  /*8f20*/  ISETP.NE.AND P0, PT, R96, RZ, PT ;  /* 0x000000ff6000720c */ /* 0x000fe20003f05270 */
[----:B------:R-:W-:Y:S05]  /*8f30*/  WARPSYNC.ALL ;  /* 0x0000000000007948 */ /* 0x000fea0003800000 */
[----:B------:R-:W-:Y:S01]  /*8f40*/  R2UR UR4, R39 ;  /* 0x00000000270472ca */ /* 0x000fe200000e0000 */
[--C-:B-1----:R-:W-:Y:S01]  /*8f50*/  HADD2.F32 R40, -RZ, R48.reuse.H0_H0 ;  /* 0x20000030ff287230 */ /* 0x102fe20000004100 */
[----:B------:R-:W-:Y:S01]  /*8f60*/  IADD3 R98, PT, PT, R98, 0xe0, RZ ;  /* 0x000000e062627810 */ /* 0x000fe20007ffe0ff */
[----:B------:R-:W-:Y:S01]  /*8f70*/  HADD2.F32 R42, -RZ, R48.H1_H1 ;  /* 0x30000030ff2a7230 */ /* 0x000fe20000004100 */
[----:B------:R-:W-:Y:S01]  /*8f80*/  BSSY.RECONVERGENT B0, `(.L_x_142) ;  /* 0x0000089000007945 */ /* 0x000fe20003800200 */
[--C-:B------:R-:W-:Y:S01]  /*8f90*/  HADD2.F32 R43, -RZ, R49.reuse.H0_H0 ;  /* 0x20000031ff2b7230 */ /* 0x100fe20000004100 */
[----:B------:R-:W-:Y:S01]  /*8fa0*/  LOP3.LUT R98, R98, 0xfefffff8, RZ, 0xc0, !PT ;  /* 0xfefffff862627812 */ /* 0x000fe200078ec0ff */
[----:B------:R-:W-:Y:S02]  /*8fb0*/  HADD2.F32 R44, -RZ, R49.H1_H1 ;  /* 0x30000031ff2c7230 */ /* 0x000fe40000004100 */
[--C-:B------:R-:W-:Y:S02]  /*8fc0*/  HADD2.F32 R45, -RZ, R50.reuse.H0_H0 ;  /* 0x20000032ff2d7230 */ /* 0x100fe40000004100 */
[----:B------:R-:W-:Y:S02]  /*8fd0*/  HADD2.F32 R46, -RZ, R50.H1_H1 ;  /* 0x30000032ff2e7230 */ /* 0x000fe40000004100 */
[----:B------:R-:W1:Y:S01]  /*8fe0*/  LDTM.x32 R4, tmem[UR4+0x60] ;  /* 0x00006004000479ee */ /* 0x000e6200082c0000 */
[----:B------:R-:W-:Y:S01]  /*8ff0*/  NOP ;  /* 0x0000000000007918 */ /* 0x000fe20000000000 */
[----:B-1----:R1:W-:Y:S01]  /*9000*/  SYNCS.ARRIVE.TRANS64.RED.A1T0 RZ, [R98+URZ], RZ ;  /* 0x000000ff62ff79a7 */ /* 0x0023e200081004ff */
[--C-:B------:R-:W-:Y:S02]  /*9010*/  HADD2.F32 R47, -RZ, R51.reuse.H0_H0 ;  /* 0x20000033ff2f7230 */ /* 0x100fe40000004100 */
[----:B------:R-:W-:Y:S02]  /*9020*/  HADD2.F32 R48, -RZ, R51.H1_H1 ;  /* 0x30000033ff307230 */ /* 0x000fe40000004100 */
[--C-:B------:R-:W-:Y:S02]  /*9030*/  HADD2.F32 R49, -RZ, R56.reuse.H0_H0 ;  /* 0x20000038ff317230 */ /* 0x100fe40000004100 */
[----:B------:R-:W-:Y:S02]  /*9040*/  HADD2.F32 R51, -RZ, R56.H1_H1 ;  /* 0x30000038ff337230 */ /* 0x000fe40000004100 */
[--C-:B------:R-:W-:Y:S02]  /*9050*/  HADD2.F32 R50, -RZ, R57.reuse.H0_H0 ;  /* 0x20000039ff327230 */ /* 0x100fe40000004100 */
[----:B---3--:R-:W-:Y:S02]  /*9060*/  HADD2.F32 R52, -RZ, R57.H1_H1 ;  /* 0x30000039ff347230 */ /* 0x008fe40000004100 */
[--C-:B------:R-:W-:Y:S02]  /*9070*/  HADD2.F32 R53, -RZ, R58.reuse.H0_H0 ;  /* 0x2000003aff357230 */ /* 0x100fe40000004100 */
[----:B------:R-:W-:Y:S02]  /*9080*/  HADD2.F32 R54, -RZ, R58.H1_H1 ;  /* 0x3000003aff367230 */ /* 0x000fe40000004100 */
[--C-:B------:R-:W-:Y:S02]  /*9090*/  HADD2.F32 R55, -RZ, R59.reuse.H0_H0 ;  /* 0x2000003bff377230 */ /* 0x100fe40000004100 */
[----:B------:R-:W-:Y:S02]  /*90a0*/  HADD2.F32 R56, -RZ, R59.H1_H1 ;  /* 0x3000003bff387230 */ /* 0x000fe40000004100 */
[--C-:B------:R-:W-:Y:S02]  /*90b0*/  HADD2.F32 R57, -RZ, R64.reuse.H0_H0 ;  /* 0x20000040ff397230 */ /* 0x100fe40000004100 */
[C---:B------:R-:W-:Y:S01]  /*90c0*/  FMUL R4, R38.reuse, R4 ;  /* 0x0000000426047220 */ /* 0x040fe20000400000 */
[C---:B------:R-:W-:Y:S01]  /*90d0*/  FMUL R5, R38.reuse, R5 ;  /* 0x0000000526057220 */ /* 0x040fe20000400000 */
[C---:B------:R-:W-:Y:S01]  /*90e0*/  FMUL R6, R38.reuse, R6 ;  /* 0x0000000626067220 */ /* 0x040fe20000400000 */
[C---:B------:R-:W-:Y:S01]  /*90f0*/  FMUL R7, R38.reuse, R7 ;  /* 0x0000000726077220 */ /* 0x040fe20000400000 */
[C---:B------:R-:W-:Y:S01]  /*9100*/  FFMA R4, R41.reuse, R40, R4 ;  /* 0x0000002829047223 */ /* 0x040fe20000000004 */
[C---:B------:R-:W-:Y:S01]  /*9110*/  FFMA R5, R41.reuse, R42, R5 ;  /* 0x0000002a29057223 */ /* 0x040fe20000000005 */
[C---:B------:R-:W-:Y:S01]  /*9120*/  FFMA R6, R41.reuse, R43, R6 ;  /* 0x0000002b29067223 */ /* 0x040fe20000000006 */
[----:B------:R-:W-:Y:S01]  /*9130*/  FFMA R7, R41, R44, R7 ;  /* 0x0000002c29077223 */ /* 0x000fe20000000007 */
[C---:B------:R-:W-:Y:S01]  /*9140*/  FMUL R8, R38.reuse, R8 ;  /* 0x0000000826087220 */ /* 0x040fe20000400000 */
[C---:B------:R-:W-:Y:S01]  /*9150*/  FMUL R9, R38.reuse, R9 ;  /* 0x0000000926097220 */ /* 0x040fe20000400000 */
[----:B------:R-:W-:Y:S01]  /*9160*/  F2FP.F16.F32.PACK_AB R100, R5, R4 ;  /* 0x000000040564723e */ /* 0x000fe200000000ff */
[C---:B------:R-:W-:Y:S01]  /*9170*/  FMUL R10, R38.reuse, R10 ;  /* 0x0000000a260a7220 */ /* 0x040fe20000400000 */
[----:B------:R-:W-:Y:S01]  /*9180*/  F2FP.F16.F32.PACK_AB R101, R7, R6 ;  /* 0x000000060765723e */ /* 0x000fe200000000ff */
[C---:B------:R-:W-:Y:S01]  /*9190*/  FFMA R8, R41.reuse, R45, R8 ;  /* 0x0000002d29087223 */ /* 0x040fe20000000008 */
[C---:B------:R-:W-:Y:S01]  /*91a0*/  FFMA R9, R41.reuse, R46, R9 ;  /* 0x0000002e29097223 */ /* 0x040fe20000000009 */
[----:B------:R-:W-:Y:S01]  /*91b0*/  FFMA R10, R41, R47, R10 ;  /* 0x0000002f290a7223 */ /* 0x000fe2000000000a */
[C---:B------:R-:W-:Y:S01]  /*91c0*/  FMUL R11, R38.reuse, R11 ;  /* 0x0000000b260b7220 */ /* 0x040fe20000400000 */
[C---:B------:R-:W-:Y:S01]  /*91d0*/  FMUL R0, R38.reuse, R12 ;  /* 0x0000000c26007220 */ /* 0x040fe20000400000 */
[C---:B------:R-:W-:Y:S01]  /*91e0*/  FMUL R2, R38.reuse, R13 ;  /* 0x0000000d26027220 */ /* 0x040fe20000400000 */
[----:B------:R-:W-:Y:S01]  /*91f0*/  F2FP.F16.F32.PACK_AB R102, R9, R8 ;  /* 0x000000080966723e */ /* 0x000fe200000000ff */
[C---:B------:R-:W-:Y:S01]  /*9200*/  FFMA R11, R41.reuse, R48, R11 ;  /* 0x00000030290b7223 */ /* 0x040fe2000000000b */
[C---:B------:R-:W-:Y:S01]  /*9210*/  FFMA R0, R41.reuse, R49, R0 ;  /* 0x0000003129007223 */ /* 0x040fe20000000000 */
[C---:B------:R-:W-:Y:S01]  /*9220*/  FFMA R2, R41.reuse, R51, R2 ;  /* 0x0000003329027223 */ /* 0x040fe20000000002 */
[C---:B------:R-:W-:Y:S01]  /*9230*/  FMUL R3, R38.reuse, R14 ;  /* 0x0000000e26037220 */ /* 0x040fe20000400000 */
[C---:B------:R-:W-:Y:S01]  /*9240*/  FMUL R15, R38.reuse, R15 ;  /* 0x0000000f260f7220 */ /* 0x040fe20000400000 */
[C---:B------:R-:W-:Y:S01]  /*9250*/  FMUL R12, R38.reuse, R16 ;  /* 0x00000010260c7220 */ /* 0x040fe20000400000 */
[C---:B------:R-:W-:Y:S01]  /*9260*/  FMUL R13, R38.reuse, R17 ;  /* 0x00000011260d7220 */ /* 0x040fe20000400000 */
[C---:B------:R-:W-:Y:S01]  /*9270*/  FFMA R3, R41.reuse, R50, R3 ;  /* 0x0000003229037223 */ /* 0x040fe20000000003 */
[C---:B------:R-:W-:Y:S01]  /*9280*/  FMUL R14, R38.reuse, R18 ;  /* 0x00000012260e7220 */ /* 0x040fe20000400000 */
[----:B------:R-:W-:Y:S01]  /*9290*/  FFMA R15, R41, R52, R15 ;  /* 0x00000034290f7223 */ /* 0x000fe2000000000f */
[C---:B------:R-:W-:Y:S01]  /*92a0*/  FMUL R19, R38.reuse, R19 ;  /* 0x0000001326137220 */ /* 0x040fe20000400000 */
[----:B------:R-:W-:Y:S01]  /*92b0*/  F2FP.F16.F32.PACK_AB R103, R11, R10 ;  /* 0x0000000a0b67723e */ /* 0x000fe200000000ff */
[C---:B------:R-:W-:Y:S01]  /*92c0*/  FFMA R12, R41.reuse, R53, R12 ;  /* 0x00000035290c7223 */ /* 0x040fe2000000000c */
[----:B------:R-:W-:Y:S02]  /*92d0*/  HADD2.F32 R58, -RZ, R64.H1_H1 ;  /* 0x30000040ff3a7230 */ /* 0x000fe40000004100 */
[C---:B------:R-:W-:Y:S01]  /*92e0*/  FMUL R16, R38.reuse, R20 ;  /* 0x0000001426107220 */ /* 0x040fe20000400000 */
[C---:B------:R-:W-:Y:S01]  /*92f0*/  FFMA R13, R41.reuse, R54, R13 ;  /* 0x00000036290d7223 */ /* 0x040fe2000000000d */
[----:B------:R1:W-:Y:S01]  /*9300*/  STS.128 [R94+0x6000], R100 ;  /* 0x006000645e007388 */ /* 0x0003e20000000c00 */
[--C-:B------:R-:W-:Y:S02]  /*9310*/  HADD2.F32 R59, -RZ, R65.reuse.H0_H0 ;  /* 0x20000041ff3b7230 */ /* 0x100fe40000004100 */
[C---:B------:R-:W-:Y:S01]  /*9320*/  FMUL R17, R38.reuse, R21 ;  /* 0x0000001526117220 */ /* 0x040fe20000400000 */
[C---:B------:R-:W-:Y:S01]  /*9330*/  FFMA R14, R41.reuse, R55, R14 ;  /* 0x00000037290e7223 */ /* 0x040fe2000000000e */
[----:B------:R-:W-:Y:S02]  /*9340*/  HADD2.F32 R60, -RZ, R65.H1_H1 ;  /* 0x30000041ff3c7230 */ /* 0x000fe40000004100 */
[C---:B------:R-:W-:Y:S01]  /*9350*/  FMUL R18, R38.reuse, R22 ;  /* 0x0000001626127220 */ /* 0x040fe20000400000 */
[C---:B------:R-:W-:Y:S01]  /*9360*/  FFMA R19, R41.reuse, R56, R19 ;  /* 0x0000003829137223 */ /* 0x040fe20000000013 */
        /* <DEDUP_REMOVED lines=13> */
[----:B------:R-:W-:Y:S01]  /*9440*/  FMUL R27, R38, R27 ;  /* 0x0000001b261b7220 */ /* 0x000fe20000400000 */
[----:B------:R-:W-:Y:S01]  /*9450*/  F2FP.F16.F32.PACK_AB R104, R2, R0 ;  /* 0x000000000268723e */ /* 0x000fe200000000ff */
[----:B------:R-:W-:Y:S01]  /*9460*/  FFMA R20, R41, R61, R20 ;  /* 0x0000003d29147223 */ /* 0x000fe20000000014 */
[----:B------:R-:W-:Y:S01]  /*9470*/  F2FP.F16.F32.PACK_AB R105, R15, R3 ;  /* 0x000000030f69723e */ /* 0x000fe200000000ff */
[----:B------:R-:W-:Y:S01]  /*9480*/  HADD2.F32 R66, -RZ, R72.H1_H1 ;  /* 0x30000048ff427230 */ /* 0x000fe20000004100 */
[----:B------:R-:W-:Y:S01]  /*9490*/  F2FP.F16.F32.PACK_AB R106, R13, R12 ;  /* 0x0000000c0d6a723e */ /* 0x000fe200000000ff */
[C---:B------:R-:W-:Y:S01]  /*94a0*/  FMUL R24, R38.reuse, R28 ;  /* 0x0000001c26187220 */ /* 0x040fe20000400000 */
[----:B------:R-:W-:Y:S01]  /*94b0*/  F2FP.F16.F32.PACK_AB R107, R19, R14 ;  /* 0x0000000e136b723e */ /* 0x000fe200000000ff */
[C---:B------:R-:W-:Y:S01]  /*94c0*/  FFMA R21, R41.reuse, R62, R21 ;  /* 0x0000003e29157223 */ /* 0x040fe20000000015 */
[--C-:B------:R-:W-:Y:S02]  /*94d0*/  HADD2.F32 R67, -RZ, R73.reuse.H0_H0 ;  /* 0x20000049ff437230 */ /* 0x100fe40000004100 */
[C---:B------:R-:W-:Y:S01]  /*94e0*/  FMUL R25, R38.reuse, R29 ;  /* 0x0000001d26197220 */ /* 0x040fe20000400000 */
[C---:B------:R-:W-:Y:S01]  /*94f0*/  FFMA R22, R41.reuse, R63, R22 ;  /* 0x0000003f29167223 */ /* 0x040fe20000000016 */
[----:B------:R1:W-:Y:S01]  /*9500*/  STS.128 [R93+0x6010], R104 ;  /* 0x006010685d007388 */ /* 0x0003e20000000c00 */
        /* <DEDUP_REMOVED lines=39> */
[----:B------:R-:W-:Y:S02]  /*9780*/  UIADD3 UR9, UPT, UPT, UR49, 0x60, URZ ;  /* 0x0000006031097890 */ /* 0x000fe4000fffe0ff */
[----:B------:R-:W-:Y:S01]  /*9790*/  UIADD3 UR8, UPT, UPT, UR44, 0x6200, URZ ;  /* 0x000062002c087890 */ /* 0x000fe2000fffe0ff */
[----:B------:R-:W-:Y:S01]  /*97a0*/  UMOV UR10, UR50 ;  /* 0x00000032000a7c82 */ /* 0x000fe20008000000 */
[----:B------:R-:W-:Y:S01]  /*97b0*/  UMOV UR11, UR36 ;  /* 0x00000024000b7c82 */ /* 0x000fe20008000000 */
[----:B---3--:R-:W-:Y:S04]  /*97c0*/  UIADD3 UR4, UP0, UPT, UR6, 0x680, URZ ;  /* 0x0000068006047890 */ /* 0x008fe8000ff1e0ff */
[----:B------:R-:W-:Y:S09]  /*97d0*/  UIADD3.X UR5, UPT, UPT, URZ, UR7, URZ, UP0, !UPT ;  /* 0x00000007ff057290 */ /* 0x000ff200087fe4ff */
[----:B------:R3:W-:Y:S01]  /*97e0*/  UTMASTG.3D [UR8], [UR4] ;  /* 0x00000008040073b5 */ /* 0x0007e20008010000 */
[----:B------:R0:W-:Y:S01]  /*97f0*/  UTMACMDFLUSH ;  /* 0x00000000000079b7 */ /* 0x0001e20000000000 */
[----:B---3--:R-:W-:Y:S04]  /*9800*/  DEPBAR.LE SB0, 0x1 ;  /* 0x000080400000791a */ /* 0x008fe80000000000 */
.L_x_143:
[----:B------:R-:W-:Y:S05]  /*9810*/  BSYNC.RECONVERGENT B0 ;  /* 0x0000000000007941 */ /* 0x000fea0003800200 */
.L_x_142:
[----:B------:R-:W-:Y:S01]  /*9820*/  BAR.SYNC.DEFER_BLOCKING 0x1, 0x80 ;  /* 0x0042000000007b1d */ /* 0x000fe20000010000 */
[----:B------:R-:W-:Y:S01]  /*9830*/  UISETP.NE.AND UP0, UPT, UR47, -0x4, UPT ;  /* 0xfffffffc2f00788c */ /* 0x000fe2000bf05270 */
[----:B------:R-:W-:Y:S08]  /*9840*/  IADD3 R0, PT, PT, R36, 0x1, RZ ;  /* 0x0000000124007810 */ /* 0x000ff00007ffe0ff */
[----:B------:R-:W-:Y:S05]  /*9850*/  BRA.U !UP0, `(.L_x_144) ;  /* 0x0000000108247547 */ /* 0x000fea000b800000 */
[----:B------:R-:W-:Y:S01]  /*9860*/  ISETP.NE.AND P0, PT, R97, RZ, PT ;  /* 0x000000ff6100720c */ /* 0x000fe20003f05270 */
[----:B------:R-:W-:Y:S01]  /*9870*/  IMAD.U32 R2, RZ, RZ, UR46 ;  /* 0x0000002eff027e24 */ /* 0x000fe2000f8e00ff */
[----:B------:R-:W-:Y:S04]  /*9880*/  UIADD3 UR4, UPT, UPT, UR46, 0x1, URZ ;  /* 0x000000012e047890 */ /* 0x000fe8000fffe0ff */
[----:B------:R-:W-:Y:S04]  /*9890*/  UISETP.NE.AND UP0, UPT, UR4, 0x4, UPT ;  /* 0x000000040400788c */ /* 0x000fe8000bf05270 */
[----:B------:R-:W-:Y:S03]  /*98a0*/  USEL UR46, UR4, URZ, UP0 ;  /* 0x000000ff042e7287 */ /* 0x000fe60008000000 */
[----:B------:R-:W-:Y:S05]  /*98b0*/  @P0 LEA R2, R2, UR44, 0x3 ;  /* 0x0000002c02020c11 */ /* 0x000fea000f8e18ff */
[----:B------:R-:W-:Y:S05]  /*98c0*/  @P0 VIADD R2, R2, 0x70 ;  /* 0x0000007002020836 */ /* 0x000fea0000000000 */
[----:B------:R-:W-:Y:S04]  /*98d0*/  @P0 PRMT R2, R99, 0x654, R2 ;  /* 0x0000065463020816 */ /* 0x000fe80000000002 */
[----:B------:R3:W-:Y:S03]  /*98e0*/  @P0 SYNCS.ARRIVE.TRANS64.RED.A1T0 RZ, [R2+URZ], RZ ;  /* 0x000000ff02ff09a7 */ /* 0x0007e600081004ff */
.L_x_144:
[----:B------:R-:W-:Y:S01]  /*98f0*/  R2UR UR5, R82 ;  /* 0x00000000520572ca */ /* 0x000fe200000e0000 */
[----:B------:R-:W-:Y:S01]  /*9900*/  UISETP.NE.AND UP0, UPT, UR61, URZ, UPT ;  /* 0x000000ff3d00728c */ /* 0x000fe2000bf05270 */
[----:B------:R-:W-:Y:S01]  /*9910*/  R2UR UR4, R83 ;  /* 0x00000000530472ca */ /* 0x000fe200000e0000 */
[----:B------:R-:W-:Y:S01]  /*9920*/  UIADD3 UR47, UPT, UPT, UR47, 0x4, URZ ;  /* 0x000000042f2f7890 */ /* 0x000fe2000fffe0ff */
[----:B------:R-:W-:Y:S01]  /*9930*/  ISETP.NE.AND P0, PT, R87, 0x2, PT ;  /* 0x000000025700780c */ /* 0x000fe20003f05270 */
[----:B------:R-:W-:Y:S01]  /*9940*/  UMOV UR36, UR60 ;  /* 0x0000003c00247c82 */ /* 0x000fe20008000000 */
[----:B------:R-:W-:Y:S02]  /*9950*/  ISETP.NE.AND P1, PT, R0, 0x4, PT ;  /* 0x000000040000780c */ /* 0x000fe40003f25270 */
[----:B---3--:R-:W-:Y:S02]  /*9960*/  SEL R2, RZ, 0x1, P0 ;  /* 0x00000001ff027807 */ /* 0x008fe40000000000 */
[----:B------:R-:W-:Y:S02]  /*9970*/  SEL R3, RZ, 0x1, P1 ;  /* 0x00000001ff037807 */ /* 0x000fe40000800000 */
[----:B------:R-:W-:Y:S01]  /*9980*/  LOP3.LUT R89, R89, R2, RZ, 0x3c, !PT ;  /* 0x0000000259597212 */ /* 0x000fe200078e3cff */
[----:B------:R-:W-:Y:S01]  /*9990*/  UIADD3 UR20, UPT, UPT, UR37, UR5, URZ ;  /* 0x0000000525147290 */ /* 0x000fe2000fffe0ff */
[----:B------:R-:W-:Y:S01]  /*99a0*/  LOP3.LUT R90, R90, R3, RZ, 0x3c, !PT ;  /* 0x000000035a5a7212 */ /* 0x000fe200078e3cff */
[----:B------:R-:W-:Y:S01]  /*99b0*/  UIADD3 UR16, UPT, UPT, UR38, UR4, URZ ;  /* 0x0000000426107290 */ /* 0x000fe2000fffe0ff */
[----:B------:R-:W-:Y:S02]  /*99c0*/  SEL R87, R87, RZ, P0 ;  /* 0x000000ff57577207 */ /* 0x000fe40000000000 */
[----:B------:R-:W-:Y:S01]  /*99d0*/  SEL R36, R0, RZ, P1 ;  /* 0x000000ff00247207 */ /* 0x000fe20000800000 */
[----:B------:R-:W-:Y:S08]  /*99e0*/  BRA.U UP0, `(.L_x_145) ;  /* 0xffffffbd00f07547 */ /* 0x000ff0000b83ffff */
[----:B------:R-:W-:-:S13]  /*99f0*/  R2UR UR4, R84 ;  /* 0x00000000540472ca */ /* 0x000fda00000e0000 */
[----:B------:R-:W-:-:S09]  /*9a00*/  UISETP.NE.AND UP0, UPT, UR4, URZ, UPT ;  /* 0x000000ff0400728c */ /* 0x000fd2000bf05270 */
[----:B------:R-:W-:Y:S05]  /*9a10*/  BRA.U !UP0, `(.L_x_146) ;  /* 0x0000000108487547 */ /* 0x000fea000b800000 */
[----:B------:R-:W3:Y:S02]  /*9a20*/  LDCU.64 UR4, c[0x0][0x890] ;  /* 0x00011200ff0477ac */ /* 0x000ee40008000a00 */
[----:B---3--:R-:W-:-:S04]  /*9a30*/  UISETP.NE.U32.AND UP0, UPT, UR4, URZ, UPT ;  /* 0x000000ff0400728c */ /* 0x008fc8000bf05070 */
[----:B------:R-:W-:-:S09]  /*9a40*/  UISETP.NE.AND.EX UP0, UPT, UR5, URZ, UPT, UP0 ;  /* 0x000000ff0500728c */ /* 0x000fd2000bf05300 */
[----:B------:R-:W-:Y:S05]  /*9a50*/  BRA.U UP0, `(.L_x_147) ;  /* 0x00000001000c7547 */ /* 0x000fea000b800000 */
[----:B------:R-:W-:-:S13]  /*9a60*/  FSETP.NEU.AND P0, PT, R41, RZ, PT ;  /* 0x000000ff2900720b */ /* 0x000fda0003f0d000 */
[----:B------:R-:W-:Y:S05]  /*9a70*/  @!P0 EXIT ;  /* 0x000000000000894d */ /* 0x000fea0003800000 */
[----:B------:R-:W-:Y:S05]  /*9a80*/  BRA `(.L_x_146) ;  /* 0x00000000002c7947 */ /* 0x000fea0003800000 */
.L_x_147:
[----:B------:R-:W-:Y:S01]  /*9a90*/  ISETP.NE.AND P0, PT, R86, RZ, PT ;  /* 0x000000ff5600720c */ /* 0x000fe20003f05270 */
[----:B------:R-:W-:-:S12]  /*9aa0*/  BSSY.RECONVERGENT B0, `(.L_x_146) ;  /* 0x0000009000007945 */ /* 0x000fd80003800200 */
[----:B------:R-:W-:Y:S05]  /*9ab0*/  @P0 BRA `(.L_x_148) ;  /* 0x0000000000140947 */ /* 0x000fea0003800000 */
[----:B------:R-:W3:Y:S02]  /*9ac0*/  LDCU.64 UR4, c[0x0][0x888] ;  /* 0x00011100ff0477ac */ /* 0x000ee40008000a00 */
[----:B---3--:R-:W-:-:S04]  /*9ad0*/  ISETP.NE.U32.AND P0, PT, RZ, UR4, PT ;  /* 0x00000004ff007c0c */ /* 0x008fc8000bf05070 */
[----:B------:R-:W-:-:S13]  /*9ae0*/  ISETP.NE.AND.EX P0, PT, RZ, UR5, PT, P0 ;  /* 0x00000005ff007c0c */ /* 0x000fda000bf05300 */
[----:B------:R-:W-:Y:S05]  /*9af0*/  @!P0 EXIT ;  /* 0x000000000000894d */ /* 0x000fea0003800000 */
[----:B------:R-:W-:Y:S05]  /*9b00*/  BRA `(.L_x_149) ;  /* 0x0000000000087947 */ /* 0x000fea0003800000 */
.L_x_148:
[----:B------:R-:W-:-:S13]  /*9b10*/  FSETP.NEU.AND P0, PT, R41, RZ, PT ;  /* 0x000000ff2900720b */ /* 0x000fda0003f0d000 */
[----:B------:R-:W-:Y:S05]  /*9b20*/  @!P0 EXIT ;  /* 0x000000000000894d */ /* 0x000fea0003800000 */
.L_x_149:
[----:B------:R-:W-:Y:S05]  /*9b30*/  BSYNC.RECONVERGENT B0 ;  /* 0x0000000000007941 */ /* 0x000fea0003800200 */
.L_x_146:
[----:B------:R-:W3:Y:S01]  /*9b40*/  S2UR UR5, SR_CgaCtaId ;  /* 0x00000000000579c3 */ /* 0x000ee20000008800 */
[----:B------:R-:W-:Y:S01]  /*9b50*/  ULEA UR4, UR46, UR44, 0x3 ;  /* 0x0000002c2e047291 */ /* 0x000fe2000f8e18ff */
[----:B------:R-:W-:-:S04]  /*9b60*/  DEPBAR.LE SB0, 0x0 ;  /* 0x000080000000791a */ /* 0x000fc80000000000 */
[----:B------:R-:W-:-:S04]  /*9b70*/  UIADD3 UR4, UPT, UPT, UR4, 0x70, URZ ;  /* 0x0000007004047890 */ /* 0x000fc8000fffe0ff */
[----:B---3--:R-:W-:-:S09]  /*9b80*/  UPRMT UR4, UR5, 0x654, UR4 ;  /* 0x0000065405047896 */ /* 0x008fd20008000004 */
[----:B------:R-:W-:Y:S01]  /*9b90*/  SYNCS.ARRIVE.TRANS64.RED.A1T0 RZ, [UR4], RZ ;  /* 0x000000ffffff79a7 */ /* 0x000fe20008100404 */
[----:B------:R-:W-:Y:S05]  /*9ba0*/  EXIT ;  /* 0x000000000000794d */ /* 0x000fea0003800000 */
.L_x_24:
[----:B-1----:R1:W2:Y:S02]  /*9bb0*/  SYNCS.PHASECHK.TRANS64.TRYWAIT P0, [R0+URZ+0x110], R3 ;  /* 0x00011003000075a7 */ /* 0x0022a400080011ff */
[----:B--2---:R-:W-:Y:S05]  /*9bc0*/  @!P0 NANOSLEEP.SYNCS 0x989680 ;  /* 0x009896800000895d */ /* 0x004fea0003900000 */
[----:B------:R-:W2:Y:S02]  /*9bd0*/  @!P0 SYNCS.PHASECHK.TRANS64 P0, [R0+URZ+0x110], R3 ;  /* 0x00011003000085a7 */ /* 0x000ea400080010ff */
[----:B--2---:R-:W-:Y:S05]  /*9be0*/  @!P0 BRA `(.L_x_24) ;  /* 0xfffffffc00f08947 */ /* 0x004fea000383ffff */
[----:B------:R-:W-:Y:S05]  /*9bf0*/  BRA `(.L_x_150) ;  /* 0xffffff7c00c87947 */ /* 0x000fea000383ffff */
.L_x_27:
[----:B-1----:R-:W-:-:S07]  /*9c00*/  MOV R0, UR33 ;  /* 0x0000002100007c02 */ /* 0x002fce0008000f00 */
.L_x_151:
[----:B-1----:R1:W2:Y:S02]  /*9c10*/  SYNCS.PHASECHK.TRANS64.TRYWAIT P0, [R0+URZ+0x28], R3 ;  /* 0x00002803000075a7 */ /* 0x0022a400080011ff */
[----:B--2---:R-:W-:Y:S05]  /*9c20*/  @!P0 NANOSLEEP.SYNCS 0x989680 ;  /* 0x009896800000895d */ /* 0x004fea0003900000 */
[----:B------:R-:W2:Y:S02]  /*9c30*/  @!P0 SYNCS.PHASECHK.TRANS64 P0, [R0+URZ+0x28], R3 ;  /* 0x00002803000085a7 */ /* 0x000ea400080010ff */
[----:B--2---:R-:W-:Y:S05]  /*9c40*/  @!P0 BRA `(.L_x_151) ;  /* 0xfffffffc00f08947 */ /* 0x004fea000383ffff */
[----:B------:R-:W-:Y:S05]  /*9c50*/  BRA `(.L_x_26) ;  /* 0xffffff8000187947 */ /* 0x000fea000383ffff */
.L_x_34:
[----:B-1----:R-:W-:-:S07]  /*9c60*/  MOV R0, UR17 ;  /* 0x0000001100007c02 */ /* 0x002fce0008000f00 */
.L_x_152:
[----:B-1----:R1:W2:Y:S02]  /*9c70*/  SYNCS.PHASECHK.TRANS64.TRYWAIT P0, [R0+URZ+0x28], R3 ;  /* 0x00002803000075a7 */ /* 0x0022a400080011ff */
[----:B--2---:R-:W-:Y:S05]  /*9c80*/  @!P0 NANOSLEEP.SYNCS 0x989680 ;  /* 0x009896800000895d */ /* 0x004fea0003900000 */
[----:B------:R-:W2:Y:S02]  /*9c90*/  @!P0 SYNCS.PHASECHK.TRANS64 P0, [R0+URZ+0x28], R3 ;  /* 0x00002803000085a7 */ /* 0x000ea400080010ff */
[----:B--2---:R-:W-:Y:S05]  /*9ca0*/  @!P0 BRA `(.L_x_152) ;  /* 0xfffffffc00f08947 */ /* 0x004fea000383ffff */
[----:B------:R-:W-:Y:S05]  /*9cb0*/  BRA `(.L_x_33) ;  /* 0xffffff8000dc7947 */ /* 0x000fea000383ffff */
.L_x_39:
[----:B-1----:R1:W2:Y:S02]  /*9cc0*/  SYNCS.PHASECHK.TRANS64.TRYWAIT P0, [R3+URZ+0xa0], R0 ;  /* 0x0000a000030075a7 */ /* 0x0022a400080011ff */
[----:B--2---:R-:W-:Y:S05]  /*9cd0*/  @!P0 NANOSLEEP.SYNCS 0x989680 ;  /* 0x009896800000895d */ /* 0x004fea0003900000 */
[----:B------:R-:W2:Y:S02]  /*9ce0*/  @!P0 SYNCS.PHASECHK.TRANS64 P0, [R3+URZ+0xa0], R0 ;  /* 0x0000a000030085a7 */ /* 0x000ea400080010ff */
[----:B--2---:R-:W-:Y:S05]  /*9cf0*/  @!P0 BRA `(.L_x_39) ;  /* 0xfffffffc00f08947 */ /* 0x004fea000383ffff */
[----:B------:R-:W-:Y:S05]  /*9d00*/  BRA `(.L_x_153) ;  /* 0xffffff8400807947 */ /* 0x000fea000383ffff */
.L_x_43:
[----:B-1----:R-:W-:-:S07]  /*9d10*/  MOV R0, UR4 ;  /* 0x0000000400007c02 */ /* 0x002fce0008000f00 */
.L_x_154:
[----:B-1----:R1:W2:Y:S02]  /*9d20*/  SYNCS.PHASECHK.TRANS64.TRYWAIT P0, [R0+URZ], R3 ;  /* 0x00000003000075a7 */ /* 0x0022a400080011ff */
[----:B--2---:R-:W-:Y:S05]  /*9d30*/  @!P0 NANOSLEEP.SYNCS 0x989680 ;  /* 0x009896800000895d */ /* 0x004fea0003900000 */
[----:B------:R-:W2:Y:S02]  /*9d40*/  @!P0 SYNCS.PHASECHK.TRANS64 P0, [R0+URZ], R3 ;  /* 0x00000003000085a7 */ /* 0x000ea400080010ff */
[----:B--2---:R-:W-:Y:S05]  /*9d50*/  @!P0 BRA `(.L_x_154) ;  /* 0xfffffffc00f08947 */ /* 0x004fea000383ffff */
[----:B------:R-:W-:Y:S05]  /*9d60*/  BRA `(.L_x_155) ;  /* 0xffffff8c002c7947 */ /* 0x000fea000383ffff */
.L_x_44:
[----:B------:R-:W-:-:S07]  /*9d70*/  MOV R0, UR5 ;  /* 0x0000000500007c02 */ /* 0x000fce0008000f00 */
.L_x_156:
[----:B-1----:R1:W2:Y:S02]  /*9d80*/  SYNCS.PHASECHK.TRANS64.TRYWAIT P0, [R0+URZ], R3 ;  /* 0x00000003000075a7 */ /* 0x0022a400080011ff */
[----:B--2---:R-:W-:Y:S05]  /*9d90*/  @!P0 NANOSLEEP.SYNCS 0x989680 ;  /* 0x009896800000895d */ /* 0x004fea0003900000 */
[----:B------:R-:W2:Y:S02]  /*9da0*/  @!P0 SYNCS.PHASECHK.TRANS64 P0, [R0+URZ], R3 ;  /* 0x00000003000085a7 */ /* 0x000ea400080010ff */
[----:B--2---:R-:W-:Y:S05]  /*9db0*/  @!P0 BRA `(.L_x_156) ;  /* 0xfffffffc00f08947 */ /* 0x004fea000383ffff */
[----:B------:R-:W-:Y:S05]  /*9dc0*/  BRA `(.L_x_157) ;  /* 0xffffff8c00387947 */ /* 0x000fea000383ffff */
.L_x_45:
[----:B------:R-:W-:-:S07]  /*9dd0*/  MOV R0, UR5 ;  /* 0x0000000500007c02 */ /* 0x000fce0008000f00 */
.L_x_158:
[----:B-1----:R1:W2:Y:S02]  /*9de0*/  SYNCS.PHASECHK.TRANS64.TRYWAIT P0, [R0+URZ], R3 ;  /* 0x00000003000075a7 */ /* 0x0022a400080011ff */
[----:B--2---:R-:W-:Y:S05]  /*9df0*/  @!P0 NANOSLEEP.SYNCS 0x989680 ;  /* 0x009896800000895d */ /* 0x004fea0003900000 */
[----:B------:R-:W2:Y:S02]  /*9e00*/  @!P0 SYNCS.PHASECHK.TRANS64 P0, [R0+URZ], R3 ;  /* 0x00000003000085a7 */ /* 0x000ea400080010ff */
[----:B--2---:R-:W-:Y:S05]  /*9e10*/  @!P0 BRA `(.L_x_158) ;  /* 0xfffffffc00f08947 */ /* 0x004fea000383ffff */
[----:B------:R-:W-:Y:S05]  /*9e20*/  BRA `(.L_x_159) ;  /* 0xffffff8c00447947 */ /* 0x000fea000383ffff */
.L_x_46:
[----:B------:R-:W-:-:S07]  /*9e30*/  MOV R0, UR5 ;  /* 0x0000000500007c02 */ /* 0x000fce0008000f00 */
.L_x_160:
[----:B-1----:R1:W2:Y:S02]  /*9e40*/  SYNCS.PHASECHK.TRANS64.TRYWAIT P0, [R0+URZ], R3 ;  /* 0x00000003000075a7 */ /* 0x0022a400080011ff */
[----:B--2---:R-:W-:Y:S05]  /*9e50*/  @!P0 NANOSLEEP.SYNCS 0x989680 ;  /* 0x009896800000895d */ /* 0x004fea0003900000 */
[----:B------:R-:W2:Y:S02]  /*9e60*/  @!P0 SYNCS.PHASECHK.TRANS64 P0, [R0+URZ], R3 ;  /* 0x00000003000085a7 */ /* 0x000ea400080010ff */
[----:B--2---:R-:W-:Y:S05]  /*9e70*/  @!P0 BRA `(.L_x_160) ;  /* 0xfffffffc00f08947 */ /* 0x004fea000383ffff */
[----:B------:R-:W-:Y:S05]  /*9e80*/  BRA `(.L_x_161) ;  /* 0xffffff8c00507947 */ /* 0x000fea000383ffff */
.L_x_49:
[----:B-1----:R1:W2:Y:S02]  /*9e90*/  SYNCS.PHASECHK.TRANS64.TRYWAIT P0, [R0+URZ+0x100], R5 ;  /* 0x00010005000075a7 */ /* 0x0022a400080011ff */
[----:B--2---:R-:W-:Y:S05]  /*9ea0*/  @!P0 NANOSLEEP.SYNCS 0x989680 ;  /* 0x009896800000895d */ /* 0x004fea0003900000 */
[----:B------:R-:W2:Y:S02]  /*9eb0*/  @!P0 SYNCS.PHASECHK.TRANS64 P0, [R0+URZ+0x100], R5 ;  /* 0x00010005000085a7 */ /* 0x000ea400080010ff */
[----:B--2---:R-:W-:Y:S05]  /*9ec0*/  @!P0 BRA `(.L_x_49) ;  /* 0xfffffffc00f08947 */ /* 0x004fea000383ffff */
[----:B------:R-:W-:Y:S05]  /*9ed0*/  BRA `(.L_x_162) ;  /* 0xffffff8c00b47947 */ /* 0x000fea000383ffff */
.L_x_50:
[----:B------:R-:W-:-:S07]  /*9ee0*/  MOV R0, UR4 ;  /* 0x0000000400007c02 */ /* 0x000fce0008000f00 */
.L_x_163:
[----:B-1----:R1:W2:Y:S02]  /*9ef0*/  SYNCS.PHASECHK.TRANS64.TRYWAIT P0, [R0+URZ+0xb0], R7 ;  /* 0x0000b007000075a7 */ /* 0x0022a400080011ff */
[----:B--2---:R-:W-:Y:S05]  /*9f00*/  @!P0 NANOSLEEP.SYNCS 0x989680 ;  /* 0x009896800000895d */ /* 0x004fea0003900000 */
[----:B------:R-:W2:Y:S02]  /*9f10*/  @!P0 SYNCS.PHASECHK.TRANS64 P0, [R0+URZ+0xb0], R7 ;  /* 0x0000b007000085a7 */ /* 0x000ea400080010ff */
[----:B--2---:R-:W-:Y:S05]  /*9f20*/  @!P0 BRA `(.L_x_163) ;  /* 0xfffffffc00f08947 */ /* 0x004fea000383ffff */
[----:B------:R-:W-:Y:S05]  /*9f30*/  BRA `(.L_x_164) ;  /* 0xffffff8c00c47947 */ /* 0x000fea000383ffff */
.L_x_51:
[----:B-1----:R1:W2:Y:S02]  /*9f40*/  SYNCS.PHASECHK.TRANS64.TRYWAIT P1, [R0+URZ+0xa0], R5 ;  /* 0x0000a005000075a7 */ /* 0x0022a400080211ff */
[----:B--2---:R-:W-:Y:S05]  /*9f50*/  @!P1 NANOSLEEP.SYNCS 0x989680 ;  /* 0x009896800000995d */ /* 0x004fea0003900000 */
[----:B------:R-:W2:Y:S02]  /*9f60*/  @!P1 SYNCS.PHASECHK.TRANS64 P1, [R0+URZ+0xa0], R5 ;  /* 0x0000a005000095a7 */ /* 0x000ea400080210ff */
[----:B--2---:R-:W-:Y:S05]  /*9f70*/  @!P1 BRA `(.L_x_51) ;  /* 0xfffffffc00f09947 */ /* 0x004fea000383ffff */
[----:B------:R-:W-:Y:S05]  /*9f80*/  BRA `(.L_x_165) ;  /* 0xffffff8c00f47947 */ /* 0x000fea000383ffff */
.L_x_54:
[----:B------:R-:W-:-:S07]  /*9f90*/  MOV R0, UR4 ;  /* 0x0000000400007c02 */ /* 0x000fce0008000f00 */
.L_x_166:
[----:B-1----:R1:W2:Y:S02]  /*9fa0*/  SYNCS.PHASECHK.TRANS64.TRYWAIT P0, [R0+URZ+0xb0], R3 ;  /* 0x0000b003000075a7 */ /* 0x0022a400080011ff */
[----:B--2---:R-:W-:Y:S05]  /*9fb0*/  @!P0 NANOSLEEP.SYNCS 0x989680 ;  /* 0x009896800000895d */ /* 0x004fea0003900000 */
[----:B------:R-:W2:Y:S02]  /*9fc0*/  @!P0 SYNCS.PHASECHK.TRANS64 P0, [R0+URZ+0xb0], R3 ;  /* 0x0000b003000085a7 */ /* 0x000ea400080010ff */
[----:B--2---:R-:W-:Y:S05]  /*9fd0*/  @!P0 BRA `(.L_x_166) ;  /* 0xfffffffc00f08947 */ /* 0x004fea000383ffff */
[----:B------:R-:W-:Y:S05]  /*9fe0*/  BRA `(.L_x_53) ;  /* 0xffffff9000487947 */ /* 0x000fea000383ffff */
.L_x_63:
[----:B-1----:R-:W-:-:S04]  /*9ff0*/  MOV R5, UR5 ;  /* 0x0000000500057c02 */ /* 0x002fc80008000f00 */
[----:B------:R1:W2:Y:S03]  /*a000*/  SYNCS.PHASECHK.TRANS64.TRYWAIT P0, [R5+URZ+0x8], R6 ;  /* 0x00000806050075a7 */ /* 0x0002a600080011ff */
[----:B--2---:R-:W-:Y:S05]  /*a010*/  @!P0 NANOSLEEP.SYNCS 0x989680 ;  /* 0x009896800000895d */ /* 0x004fea0003900000 */
[----:B------:R-:W2:Y:S02]  /*a020*/  @!P0 SYNCS.PHASECHK.TRANS64 P0, [R5+URZ+0x8], R6 ;  /* 0x00000806050085a7 */ /* 0x000ea400080010ff */
[----:B--2---:R-:W-:Y:S05]  /*a030*/  @!P0 BRA `(.L_x_63) ;  /* 0xfffffffc00ec8947 */ /* 0x004fea000383ffff */
[----:B------:R-:W-:Y:S05]  /*a040*/  BRA `(.L_x_62) ;  /* 0xffffff9400007947 */ /* 0x000fea000383ffff */
.L_x_65:
[----:B------:R-:W-:Y:S01]  /*a050*/  BSSY B0, `(.L_x_167) ;  /* 0x0000006000007945 */ /* 0x000fe20003800000 */
[----:B------:R-:W-:-:S07]  /*a060*/  MOV R15, 0xffffffff ;  /* 0xffffffff000f7802 */ /* 0x000fce0000000f00 */
[----:B-1---5:R-:W-:Y:S05]  /*a070*/  WARPSYNC.COLLECTIVE R15, `(.L_x_168) ;  /* 0x000000000f0c7348 */ /* 0x022fea0003c00000 */
[----:B------:R-:W-:Y:S02]  /*a080*/  ELECT P6, UR79, PT ;  /* 0x00000000004f782f */ /* 0x000fe400038c0000 */
[----:B------:R-:W-:Y:S01]  /*a090*/  MOV R14, UR79 ;  /* 0x0000004f000e7c02 */ /* 0x000fe20008000f00 */
[----:B-1---5:R-:W-:Y:S10]  /*a0a0*/  ENDCOLLECTIVE ;  /* 0x000000000000791b */ /* 0x022ff40003800000 */
.L_x_168:
[----:B------:R-:W-:Y:S05]  /*a0b0*/  BSYNC B0 ;  /* 0x0000000000007941 */ /* 0x000fea0003800000 */
.L_x_167:
[----:B------:R-:W-:Y:S01]  /*a0c0*/  PLOP3.LUT P0, PT, P6, PT, PT, 0x80, 0x8 ;  /* 0x000000000008781c */ /* 0x000fe2000370f070 */
[----:B------:R-:W-:-:S12]  /*a0d0*/  BRA `(.L_x_169) ;  /* 0xffffff94002c7947 */ /* 0x000fd8000383ffff */
.L_x_67:
[----:B-1----:R-:W-:-:S04]  /*a0e0*/  MOV R3, UR5 ;  /* 0x0000000500037c02 */ /* 0x002fc80008000f00 */
[----:B------:R1:W2:Y:S03]  /*a0f0*/  SYNCS.PHASECHK.TRANS64.TRYWAIT P0, [R3+URZ+0x8], R4 ;  /* 0x00000804030075a7 */ /* 0x0002a600080011ff */
[----:B--2---:R-:W-:Y:S05]  /*a100*/  @!P0 NANOSLEEP.SYNCS 0x989680 ;  /* 0x009896800000895d */ /* 0x004fea0003900000 */
[----:B------:R-:W2:Y:S02]  /*a110*/  @!P0 SYNCS.PHASECHK.TRANS64 P0, [R3+URZ+0x8], R4 ;  /* 0x00000804030085a7 */ /* 0x000ea400080010ff */
[----:B--2---:R-:W-:Y:S05]  /*a120*/  @!P0 BRA `(.L_x_67) ;  /* 0xfffffffc00ec8947 */ /* 0x004fea000383ffff */
[----:B------:R-:W-:Y:S05]  /*a130*/  BRA `(.L_x_66) ;  /* 0xffffff9400307947 */ /* 0x000fea000383ffff */
.L_x_68:
[----:B-1----:R1:W2:Y:S02]  /*a140*/  SYNCS.PHASECHK.TRANS64.TRYWAIT P0, [R0+URZ+0xa0], R5 ;  /* 0x0000a005000075a7 */ /* 0x0022a400080011ff */
[----:B--2---:R-:W-:Y:S05]  /*a150*/  @!P0 NANOSLEEP.SYNCS 0x989680 ;  /* 0x009896800000895d */ /* 0x004fea0003900000 */
[----:B------:R-:W2:Y:S02]  /*a160*/  @!P0 SYNCS.PHASECHK.TRANS64 P0, [R0+URZ+0xa0], R5 ;  /* 0x0000a005000085a7 */ /* 0x000ea400080010ff */
[----:B--2---:R-:W-:Y:S05]  /*a170*/  @!P0 BRA `(.L_x_68) ;  /* 0xfffffffc00f08947 */ /* 0x004fea000383ffff */
[----:B------:R-:W-:Y:S05]  /*a180*/  BRA `(.L_x_170) ;  /* 0xffffff98001c7947 */ /* 0x000fea000383ffff */
.L_x_70:
[----:B------:R-:W-:-:S07]  /*a190*/  MOV R0, UR31 ;  /* 0x0000001f00007c02 */ /* 0x000fce0008000f00 */
.L_x_171:
[----:B-1----:R1:W2:Y:S02]  /*a1a0*/  SYNCS.PHASECHK.TRANS64.TRYWAIT P0, [R0+URZ+0xe0], R5 ;  /* 0x0000e005000075a7 */ /* 0x0022a400080011ff */
[----:B--2---:R-:W-:Y:S05]  /*a1b0*/  @!P0 NANOSLEEP.SYNCS 0x989680 ;  /* 0x009896800000895d */ /* 0x004fea0003900000 */
[----:B------:R-:W2:Y:S02]  /*a1c0*/  @!P0 SYNCS.PHASECHK.TRANS64 P0, [R0+URZ+0xe0], R5 ;  /* 0x0000e005000085a7 */ /* 0x000ea400080010ff */
[----:B--2---:R-:W-:Y:S05]  /*a1d0*/  @!P0 BRA `(.L_x_171) ;  /* 0xfffffffc00f08947 */ /* 0x004fea000383ffff */
[----:B------:R-:W-:Y:S05]  /*a1e0*/  BRA `(.L_x_172) ;  /* 0xffffff9800687947 */ /* 0x000fea000383ffff */
.L_x_73:
[----:B------:R-:W-:Y:S07]  /*a1f0*/  MOV R0, UR5 ;  /* 0x0000000500007c02 */ /* 0x000fee0008000f00 */
.L_x_173:
[----:B-1----:R1:W2:Y:S02]  /*a200*/  SYNCS.PHASECHK.TRANS64.TRYWAIT P0, [R0+URZ], R5 ;  /* 0x00000005000075a7 */ /* 0x0022a400080011ff */
[----:B--2---:R-:W-:Y:S05]  /*a210*/  @!P0 NANOSLEEP.SYNCS 0x989680 ;  /* 0x009896800000895d */ /* 0x004fea0003900000 */
[----:B------:R-:W2:Y:S02]  /*a220*/  @!P0 SYNCS.PHASECHK.TRANS64 P0, [R0+URZ], R5 ;  /* 0x00000005000085a7 */ /* 0x000ea400080010ff */
[----:B--2---:R-:W-:Y:S05]  /*a230*/  @!P0 BRA `(.L_x_173) ;  /* 0xfffffffc00f08947 */ /* 0x004fea000383ffff */
[----:B------:R-:W-:Y:S05]  /*a240*/  BRA `(.L_x_72) ;  /* 0xffffff98007c7947 */ /* 0x000fea000383ffff */
.L_x_77:
[----:B-1----:R-:W-:-:S07]  /*a250*/  MOV R0, UR4 ;  /* 0x0000000400007c02 */ /* 0x002fce0008000f00 */
.L_x_174:
[----:B-1----:R1:W2:Y:S02]  /*a260*/  SYNCS.PHASECHK.TRANS64.TRYWAIT P0, [R0+URZ], R3 ;  /* 0x00000003000075a7 */ /* 0x0022a400080011ff */
[----:B--2---:R-:W-:Y:S05]  /*a270*/  @!P0 NANOSLEEP.SYNCS 0x989680 ;  /* 0x009896800000895d */ /* 0x004fea0003900000 */
[----:B------:R-:W2:Y:S02]  /*a280*/  @!P0 SYNCS.PHASECHK.TRANS64 P0, [R0+URZ], R3 ;  /* 0x00000003000085a7 */ /* 0x000ea400080010ff */
[----:B--2---:R-:W-:Y:S05]  /*a290*/  @!P0 BRA `(.L_x_174) ;  /* 0xfffffffc00f08947 */ /* 0x004fea000383ffff */
[----:B------:R-:W-:Y:S05]  /*a2a0*/  BRA `(.L_x_175) ;  /* 0xffffff9c00707947 */ /* 0x000fea000383ffff */
.L_x_78:
[----:B------:R-:W-:-:S07]  /*a2b0*/  MOV R0, UR5 ;  /* 0x0000000500007c02 */ /* 0x000fce0008000f00 */
.L_x_176:
[----:B-1----:R1:W2:Y:S02]  /*a2c0*/  SYNCS.PHASECHK.TRANS64.TRYWAIT P0, [R0+URZ], R3 ;  /* 0x00000003000075a7 */ /* 0x0022a400080011ff */
[----:B--2---:R-:W-:Y:S05]  /*a2d0*/  @!P0 NANOSLEEP.SYNCS 0x989680 ;  /* 0x009896800000895d */ /* 0x004fea0003900000 */
[----:B------:R-:W2:Y:S02]  /*a2e0*/  @!P0 SYNCS.PHASECHK.TRANS64 P0, [R0+URZ], R3 ;  /* 0x00000003000085a7 */ /* 0x000ea400080010ff */
[----:B--2---:R-:W-:Y:S05]  /*a2f0*/  @!P0 BRA `(.L_x_176) ;  /* 0xfffffffc00f08947 */ /* 0x004fea000383ffff */
[----:B------:R-:W-:Y:S05]  /*a300*/  BRA `(.L_x_177) ;  /* 0xffffff9c007c7947 */ /* 0x000fea000383ffff */
.L_x_79:
[----:B------:R-:W-:-:S07]  /*a310*/  MOV R0, UR5 ;  /* 0x0000000500007c02 */ /* 0x000fce0008000f00 */
.L_x_178:
[----:B-1----:R1:W2:Y:S02]  /*a320*/  SYNCS.PHASECHK.TRANS64.TRYWAIT P0, [R0+URZ], R3 ;  /* 0x00000003000075a7 */ /* 0x0022a400080011ff */
[----:B--2---:R-:W-:Y:S05]  /*a330*/  @!P0 NANOSLEEP.SYNCS 0x989680 ;  /* 0x009896800000895d */ /* 0x004fea0003900000 */
[----:B------:R-:W2:Y:S02]  /*a340*/  @!P0 SYNCS.PHASECHK.TRANS64 P0, [R0+URZ], R3 ;  /* 0x00000003000085a7 */ /* 0x000ea400080010ff */
[----:B--2---:R-:W-:Y:S05]  /*a350*/  @!P0 BRA `(.L_x_178) ;  /* 0xfffffffc00f08947 */ /* 0x004fea000383ffff */
[----:B------:R-:W-:Y:S05]  /*a360*/  BRA `(.L_x_179) ;  /* 0xffffff9c00887947 */ /* 0x000fea000383ffff */
.L_x_82:
[----:B------:R-:W-:-:S07]  /*a370*/  MOV R0, UR26 ;  /* 0x0000001a00007c02 */ /* 0x000fce0008000f00 */
.L_x_180:
[----:B-1----:R1:W2:Y:S02]  /*a380*/  SYNCS.PHASECHK.TRANS64.TRYWAIT P1, [R0+URZ+0x120], R3 ;  /* 0x00012003000075a7 */ /* 0x0022a400080211ff */
[----:B--2---:R-:W-:Y:S05]  /*a390*/  @!P1 NANOSLEEP.SYNCS 0x989680 ;  /* 0x009896800000995d */ /* 0x004fea0003900000 */
[----:B------:R-:W2:Y:S02]  /*a3a0*/  @!P1 SYNCS.PHASECHK.TRANS64 P1, [R0+URZ+0x120], R3 ;  /* 0x00012003000095a7 */ /* 0x000ea400080210ff */
[----:B--2---:R-:W-:Y:S05]  /*a3b0*/  @!P1 BRA `(.L_x_180) ;  /* 0xfffffffc00f09947 */ /* 0x004fea000383ffff */
[----:B------:R-:W-:Y:S05]  /*a3c0*/  BRA `(.L_x_181) ;  /* 0xffffff9c00d47947 */ /* 0x000fea000383ffff */
.L_x_87:
[----:B--2---:R2:W3:Y:S02]  /*a3d0*/  SYNCS.PHASECHK.TRANS64.TRYWAIT P0, [R12+URZ+0xa0], R9 ;  /* 0x0000a0090c0075a7 */ /* 0x0044e400080011ff */
[----:B---3--:R-:W-:Y:S05]  /*a3e0*/  @!P0 NANOSLEEP.SYNCS 0x989680 ;  /* 0x009896800000895d */ /* 0x008fea0003900000 */
[----:B------:R-:W3:Y:S02]  /*a3f0*/  @!P0 SYNCS.PHASECHK.TRANS64 P0, [R12+URZ+0xa0], R9 ;  /* 0x0000a0090c0085a7 */ /* 0x000ee400080010ff */
[----:B---3--:R-:W-:Y:S05]  /*a400*/  @!P0 BRA `(.L_x_87) ;  /* 0xfffffffc00f08947 */ /* 0x008fea000383ffff */
[----:B------:R-:W-:Y:S05]  /*a410*/  BRA `(.L_x_182) ;  /* 0xffffffa4000c7947 */ /* 0x000fea000383ffff */
.L_x_90:
[----:B------:R-:W-:Y:S07]  /*a420*/  MOV R0, UR21 ;  /* 0x0000001500007c02 */ /* 0x000fee0008000f00 */
.L_x_183:
[----:B--2---:R2:W3:Y:S02]  /*a430*/  SYNCS.PHASECHK.TRANS64.TRYWAIT P2, [R0+URZ+0x98], R11 ;  /* 0x0000980b000075a7 */ /* 0x0044e400080411ff */
[----:B---3--:R-:W-:Y:S05]  /*a440*/  @!P2 NANOSLEEP.SYNCS 0x989680 ;  /* 0x009896800000a95d */ /* 0x008fea0003900000 */
[----:B------:R-:W3:Y:S02]  /*a450*/  @!P2 SYNCS.PHASECHK.TRANS64 P2, [R0+URZ+0x98], R11 ;  /* 0x0000980b0000a5a7 */ /* 0x000ee400080410ff */
[----:B---3--:R-:W-:Y:S05]  /*a460*/  @!P2 BRA `(.L_x_183) ;  /* 0xfffffffc00f0a947 */ /* 0x008fea000383ffff */
[----:B------:R-:W-:Y:S05]  /*a470*/  BRA `(.L_x_89) ;  /* 0xffffffa800747947 */ /* 0x000fea000383ffff */
.L_x_93:
[----:B--2---:R-:W-:Y:S07]  /*a480*/  MOV R0, UR21 ;  /* 0x0000001500007c02 */ /* 0x004fee0008000f00 */
.L_x_184:
[----:B--2---:R2:W3:Y:S02]  /*a490*/  SYNCS.PHASECHK.TRANS64.TRYWAIT P0, [R0+URZ+0x70], R9 ;  /* 0x00007009000075a7 */ /* 0x0044e400080011ff */
[----:B---3--:R-:W-:Y:S05]  /*a4a0*/  @!P0 NANOSLEEP.SYNCS 0x989680 ;  /* 0x009896800000895d */ /* 0x008fea0003900000 */
[----:B------:R-:W3:Y:S02]  /*a4b0*/  @!P0 SYNCS.PHASECHK.TRANS64 P0, [R0+URZ+0x70], R9 ;  /* 0x00007009000085a7 */ /* 0x000ee400080010ff */
[----:B---3--:R-:W-:Y:S05]  /*a4c0*/  @!P0 BRA `(.L_x_184) ;  /* 0xfffffffc00f08947 */ /* 0x008fea000383ffff */
[----:B------:R-:W-:Y:S05]  /*a4d0*/  BRA `(.L_x_185) ;  /* 0xffffffa800d07947 */ /* 0x000fea000383ffff */
.L_x_94:
[----:B------:R-:W-:Y:S07]  /*a4e0*/  MOV R0, UR21 ;  /* 0x0000001500007c02 */ /* 0x000fee0008000f00 */
.L_x_186:
[----:B--2---:R2:W3:Y:S02]  /*a4f0*/  SYNCS.PHASECHK.TRANS64.TRYWAIT P0, [R0+URZ+0x78], R9 ;  /* 0x00007809000075a7 */ /* 0x0044e400080011ff */
[----:B---3--:R-:W-:Y:S05]  /*a500*/  @!P0 NANOSLEEP.SYNCS 0x989680 ;  /* 0x009896800000895d */ /* 0x008fea0003900000 */
[----:B------:R-:W3:Y:S02]  /*a510*/  @!P0 SYNCS.PHASECHK.TRANS64 P0, [R0+URZ+0x78], R9 ;  /* 0x00007809000085a7 */ /* 0x000ee400080010ff */
[----:B---3--:R-:W-:Y:S05]  /*a520*/  @!P0 BRA `(.L_x_186) ;  /* 0xfffffffc00f08947 */ /* 0x008fea000383ffff */
[----:B------:R-:W-:Y:S05]  /*a530*/  BRA `(.L_x_187) ;  /* 0xffffffac00087947 */ /* 0x000fea000383ffff */
.L_x_95:
[----:B------:R-:W-:Y:S07]  /*a540*/  MOV R0, UR21 ;  /* 0x0000001500007c02 */ /* 0x000fee0008000f00 */
.L_x_188:
[----:B--2---:R2:W3:Y:S02]  /*a550*/  SYNCS.PHASECHK.TRANS64.TRYWAIT P0, [R0+URZ+0x80], R9 ;  /* 0x00008009000075a7 */ /* 0x0044e400080011ff */
[----:B---3--:R-:W-:Y:S05]  /*a560*/  @!P0 NANOSLEEP.SYNCS 0x989680 ;  /* 0x009896800000895d */ /* 0x008fea0003900000 */
[----:B------:R-:W3:Y:S02]  /*a570*/  @!P0 SYNCS.PHASECHK.TRANS64 P0, [R0+URZ+0x80], R9 ;  /* 0x00008009000085a7 */ /* 0x000ee400080010ff */
[----:B---3--:R-:W-:Y:S05]  /*a580*/  @!P0 BRA `(.L_x_188) ;  /* 0xfffffffc00f08947 */ /* 0x008fea000383ffff */
[----:B------:R-:W-:Y:S05]  /*a590*/  BRA `(.L_x_189) ;  /* 0xffffffac004c7947 */ /* 0x000fea000383ffff */
.L_x_96:
[----:B------:R-:W-:Y:S07]  /*a5a0*/  MOV R0, UR21 ;  /* 0x0000001500007c02 */ /* 0x000fee0008000f00 */
.L_x_190:
[----:B--2---:R2:W3:Y:S02]  /*a5b0*/  SYNCS.PHASECHK.TRANS64.TRYWAIT P0, [R0+URZ+0x88], R9 ;  /* 0x00008809000075a7 */ /* 0x0044e400080011ff */
[----:B---3--:R-:W-:Y:S05]  /*a5c0*/  @!P0 NANOSLEEP.SYNCS 0x989680 ;  /* 0x009896800000895d */ /* 0x008fea0003900000 */
[----:B------:R-:W3:Y:S02]  /*a5d0*/  @!P0 SYNCS.PHASECHK.TRANS64 P0, [R0+URZ+0x88], R9 ;  /* 0x00008809000085a7 */ /* 0x000ee400080010ff */
[----:B---3--:R-:W-:Y:S05]  /*a5e0*/  @!P0 BRA `(.L_x_190) ;  /* 0xfffffffc00f08947 */ /* 0x008fea000383ffff */
[----:B------:R-:W-:Y:S05]  /*a5f0*/  BRA `(.L_x_191) ;  /* 0xffffffac008c7947 */ /* 0x000fea000383ffff */
.L_x_98:
[----:B------:R-:W-:-:S07]  /*a600*/  MOV R0, UR21 ;  /* 0x0000001500007c02 */ /* 0x000fce0008000f00 */
.L_x_192:
[----:B---3--:R3:W4:Y:S02]  /*a610*/  SYNCS.PHASECHK.TRANS64.TRYWAIT P0, [R0+URZ+0x70], R3 ;  /* 0x00007003000075a7 */ /* 0x00872400080011ff */
[----:B----4-:R-:W-:Y:S05]  /*a620*/  @!P0 NANOSLEEP.SYNCS 0x989680 ;  /* 0x009896800000895d */ /* 0x010fea0003900000 */
[----:B------:R-:W4:Y:S02]  /*a630*/  @!P0 SYNCS.PHASECHK.TRANS64 P0, [R0+URZ+0x70], R3 ;  /* 0x00007003000085a7 */ /* 0x000f2400080010ff */
[----:B----4-:R-:W-:Y:S05]  /*a640*/  @!P0 BRA `(.L_x_192) ;  /* 0xfffffffc00f08947 */ /* 0x010fea000383ffff */
[----:B------:R-:W-:Y:S05]  /*a650*/  BRA `(.L_x_193) ;  /* 0xffffffb000047947 */ /* 0x000fea000383ffff */
.L_x_99:
[----:B---3--:R-:W-:-:S07]  /*a660*/  MOV R0, UR21 ;  /* 0x0000001500007c02 */ /* 0x008fce0008000f00 */
.L_x_194:
[----:B---3--:R3:W4:Y:S02]  /*a670*/  SYNCS.PHASECHK.TRANS64.TRYWAIT P0, [R0+URZ+0x78], R3 ;  /* 0x00007803000075a7 */ /* 0x00872400080011ff */
[----:B----4-:R-:W-:Y:S05]  /*a680*/  @!P0 NANOSLEEP.SYNCS 0x989680 ;  /* 0x009896800000895d */ /* 0x010fea0003900000 */
[----:B------:R-:W4:Y:S02]  /*a690*/  @!P0 SYNCS.PHASECHK.TRANS64 P0, [R0+URZ+0x78], R3 ;  /* 0x00007803000085a7 */ /* 0x000f2400080010ff */
[----:B----4-:R-:W-:Y:S05]  /*a6a0*/  @!P0 BRA `(.L_x_194) ;  /* 0xfffffffc00f08947 */ /* 0x010fea000383ffff */
[----:B------:R-:W-:Y:S05]  /*a6b0*/  BRA `(.L_x_195) ;  /* 0xffffffac00f47947 */ /* 0x000fea000383ffff */
.L_x_100:
[----:B---3--:R-:W-:-:S07]  /*a6c0*/  MOV R0, UR21 ;  /* 0x0000001500007c02 */ /* 0x008fce0008000f00 */
.L_x_196:
[----:B---3--:R3:W4:Y:S02]  /*a6d0*/  SYNCS.PHASECHK.TRANS64.TRYWAIT P0, [R0+URZ+0x80], R3 ;  /* 0x00008003000075a7 */ /* 0x00872400080011ff */
[----:B----4-:R-:W-:Y:S05]  /*a6e0*/  @!P0 NANOSLEEP.SYNCS 0x989680 ;  /* 0x009896800000895d */ /* 0x010fea0003900000 */
[----:B------:R-:W4:Y:S02]  /*a6f0*/  @!P0 SYNCS.PHASECHK.TRANS64 P0, [R0+URZ+0x80], R3 ;  /* 0x00008003000085a7 */ /* 0x000f2400080010ff */
[----:B----4-:R-:W-:Y:S05]  /*a700*/  @!P0 BRA `(.L_x_196) ;  /* 0xfffffffc00f08947 */ /* 0x010fea000383ffff */
[----:B------:R-:W-:Y:S05]  /*a710*/  BRA `(.L_x_197) ;  /* 0xffffffac00e47947 */ /* 0x000fea000383ffff */
.L_x_102:
[----:B-1----:R1:W2:Y:S02]  /*a720*/  SYNCS.PHASECHK.TRANS64.TRYWAIT P0, [R3+URZ+0xa0], R0 ;  /* 0x0000a000030075a7 */ /* 0x0022a400080011ff */
[----:B--2---:R-:W-:Y:S05]  /*a730*/  @!P0 NANOSLEEP.SYNCS 0x989680 ;  /* 0x009896800000895d */ /* 0x004fea0003900000 */
[----:B------:R-:W2:Y:S02]  /*a740*/  @!P0 SYNCS.PHASECHK.TRANS64 P0, [R3+URZ+0xa0], R0 ;  /* 0x0000a000030085a7 */ /* 0x000ea400080010ff */
[----:B--2---:R-:W-:Y:S05]  /*a750*/  @!P0 BRA `(.L_x_102) ;  /* 0xfffffffc00f08947 */ /* 0x004fea000383ffff */
[----:B------:R-:W-:Y:S05]  /*a760*/  BRA `(.L_x_198) ;  /* 0xffffffb000a47947 */ /* 0x000fea000383ffff */
.L_x_113:
[----:B-1----:R-:W-:Y:S04]  /*a770*/  MOV R0, UR44 ;  /* 0x0000002c00007c02 */ /* 0x002fe80008000f00 */
[----:B------:R1:W2:Y:S03]  /*a780*/  SYNCS.PHASECHK.TRANS64.TRYWAIT P1, [R0+URZ+0x50], R5 ;  /* 0x00005005000075a7 */ /* 0x0002a600080211ff */
[----:B--2---:R-:W-:Y:S05]  /*a790*/  @!P1 NANOSLEEP.SYNCS 0x989680 ;  /* 0x009896800000995d */ /* 0x004fea0003900000 */
[----:B------:R-:W2:Y:S02]  /*a7a0*/  @!P1 SYNCS.PHASECHK.TRANS64 P1, [R0+URZ+0x50], R5 ;  /* 0x00005005000095a7 */ /* 0x000ea400080210ff */
[----:B--2---:R-:W-:Y:S05]  /*a7b0*/  @!P1 BRA `(.L_x_113) ;  /* 0xfffffffc00ec9947 */ /* 0x004fea000383ffff */
[----:B------:R-:W-:Y:S05]  /*a7c0*/  BRA `(.L_x_112) ;  /* 0xffffffc000087947 */ /* 0x000fea000383ffff */
.L_x_115:
[----:B-1----:R1:W4:Y:S02]  /*a7d0*/  SYNCS.PHASECHK.TRANS64.TRYWAIT P0, [R98+URZ+0xc0], R3 ;  /* 0x0000c003620075a7 */ /* 0x00232400080011ff */
[----:B----4-:R-:W-:Y:S05]  /*a7e0*/  @!P0 NANOSLEEP.SYNCS 0x989680 ;  /* 0x009896800000895d */ /* 0x010fea0003900000 */
[----:B------:R-:W4:Y:S02]  /*a7f0*/  @!P0 SYNCS.PHASECHK.TRANS64 P0, [R98+URZ+0xc0], R3 ;  /* 0x0000c003620085a7 */ /* 0x000f2400080010ff */
[----:B----4-:R-:W-:Y:S05]  /*a800*/  @!P0 BRA `(.L_x_115) ;  /* 0xfffffffc00f08947 */ /* 0x010fea000383ffff */
[----:B------:R-:W-:Y:S05]  /*a810*/  BRA `(.L_x_114) ;  /* 0xffffffc000307947 */ /* 0x000fea000383ffff */
.L_x_124:
[----:B---3--:R3:W4:Y:S02]  /*a820*/  SYNCS.PHASECHK.TRANS64.TRYWAIT P0, [R3+URZ+0x50], R0 ;  /* 0x00005000030075a7 */ /* 0x00872400080011ff */
[----:B----4-:R-:W-:Y:S05]  /*a830*/  @!P0 NANOSLEEP.SYNCS 0x989680 ;  /* 0x009896800000895d */ /* 0x010fea0003900000 */
[----:B------:R-:W4:Y:S02]  /*a840*/  @!P0 SYNCS.PHASECHK.TRANS64 P0, [R3+URZ+0x50], R0 ;  /* 0x00005000030085a7 */ /* 0x000f2400080010ff */
[----:B----4-:R-:W-:Y:S05]  /*a850*/  @!P0 BRA `(.L_x_124) ;  /* 0xfffffffc00f08947 */ /* 0x010fea000383ffff */
[----:B------:R-:W-:Y:S05]  /*a860*/  BRA `(.L_x_123) ;  /* 0xffffffcc000c7947 */ /* 0x000fea000383ffff */
.L_x_132:
[----:B-1----:R1:W3:Y:S02]  /*a870*/  SYNCS.PHASECHK.TRANS64.TRYWAIT P0, [R62+URZ+0x50], R5 ;  /* 0x000050053e0075a7 */ /* 0x0022e400080011ff */
[----:B---3--:R-:W-:Y:S05]  /*a880*/  @!P0 NANOSLEEP.SYNCS 0x989680 ;  /* 0x009896800000895d */ /* 0x008fea0003900000 */
[----:B------:R-:W3:Y:S02]  /*a890*/  @!P0 SYNCS.PHASECHK.TRANS64 P0, [R62+URZ+0x50], R5 ;  /* 0x000050053e0085a7 */ /* 0x000ee400080010ff */
[----:B---3--:R-:W-:Y:S05]  /*a8a0*/  @!P0 BRA `(.L_x_132) ;  /* 0xfffffffc00f08947 */ /* 0x008fea000383ffff */
[----:B------:R-:W-:Y:S05]  /*a8b0*/  BRA `(.L_x_131) ;  /* 0xffffffd800107947 */ /* 0x000fea000383ffff */
.L_x_140:
[----:B-1----:R1:W4:Y:S02]  /*a8c0*/  SYNCS.PHASECHK.TRANS64.TRYWAIT P0, [R61+URZ+0x50], R4 ;  /* 0x000050043d0075a7 */ /* 0x00232400080011ff */
[----:B----4-:R-:W-:Y:S05]  /*a8d0*/  @!P0 NANOSLEEP.SYNCS 0x989680 ;  /* 0x009896800000895d */ /* 0x010fea0003900000 */
[----:B------:R-:W4:Y:S02]  /*a8e0*/  @!P0 SYNCS.PHASECHK.TRANS64 P0, [R61+URZ+0x50], R4 ;  /* 0x000050043d0085a7 */ /* 0x000f2400080010ff */
[----:B----4-:R-:W-:Y:S05]  /*a8f0*/  @!P0 BRA `(.L_x_140) ;  /* 0xfffffffc00f08947 */ /* 0x010fea000383ffff */
[----:B------:R-:W-:Y:S05]  /*a900*/  BRA `(.L_x_139) ;  /* 0xffffffe400107947 */ /* 0x000fea000383ffff */
        .weak           $__internal_0_$__cuda_sm10x_tcgen05_guardrail_trap_col_being_dealloced_not_returned_by_alloc
        .type           $__internal_0_$__cuda_sm10x_tcgen05_guardrail_trap_col_being_dealloced_not_returned_by_alloc,@function
        .size           $__internal_0_$__cuda_sm10x_tcgen05_guardrail_trap_col_being_dealloced_not_returned_by_alloc,($__internal_1_$__cuda_sm10x_tcgen05_guardrail_trap_phase_invalid_during_alloc - $__internal_0_$__cuda_sm10x_tcgen05_guardrail_trap_col_being_dealloced_not_returned_by_alloc)
$__internal_0_$__cuda_sm10x_tcgen05_guardrail_trap_col_being_dealloced_not_returned_by_alloc:
[----:B------:R-:W-:Y:S05]  /*a910*/  BPT.TRAP 0x1 ;  /* 0x000000040000795c */ /* 0x000fea0000300000 */
[----:B------:R-:W-:-:S04]  /*a920*/  HFMA2 R3, -RZ, RZ, 0, 0 ;  /* 0x00000000ff037431 */ /* 0x000fc800000001ff */
[----:B------:R-:W-:Y:S05]  /*a930*/  RET.REL.NODEC R2 `(_ZN7cutlass13device_kernelINS_4gemm6kernel13GemmUniversalIN4cute5tupleIJiiiiEEENS1_10collective13CollectiveMmaINS1_35MainloopSm100TmaUmmaWarpSpecializedILi5ELi2ELi4ENS5_IJNS4_1CILi2EEESB_NSA_ILi1EEEEEEEENS5_IJNSA_ILi256EEENSA_ILi128EEENSA_ILi64EEEEEENS_6half_tENS5_IJlSC_lEEESJ_SK_NS4_8TiledMMAINS4_8MMA_AtomIJNS4_26SM100_MMA_F16BF16_2x1SM_SSISJ_SJ_fLi256ELi128ELNS4_4UMMA5MajorE0ELSP_0ELNSO_7ScaleInE0ELSQ_0EEEEEENS4_6LayoutINS5_IJSC_SC_SC_EEENS5_IJNSA_ILi0EEESV_SV_EEEEENS5_IJNS4_10UnderscoreESY_SY_EEEEENS4_28SM100_TMA_2SM_LOAD_MULTICASTENS4_14ComposedLayoutINS4_7SwizzleILi3ELi4ELi3EEENS4_18smem_ptr_flag_bitsILi16EEENST_INS5_IJNSA_ILi8EEESH_EEENS5_IJSH_SC_EEEEEEEvNS4_8identityENS4_18SM100_TMA_2SM_LOADES1B_vS1C_EENS_8epilogue10collective18CollectiveEpilogueINS1F_23Sm100TmaWarpSpecializedILi4ELi2ELi32ELb1ELb0EEEJNS5_IJSG_SG_SH_EEENS5_IJNST_ISG_SC_EENST_INSA_ILi32EEESC_EEEEESJ_SK_SJ_SK_NS1F_6fusion15FusionCallbacksIS1J_NS1P_17LinearCombinationISJ_fSJ_fLNS_15FloatRoundStyleE2EEES1K_S1O_JEEENS4_5SM1004TMEM4LOAD26SM100_TMEM_LOAD_32dp32b32xENS4_13SM90_TMA_LOADENS12_INS13_ILi2ELi4ELi3EEES16_NST_INS5_IJS17_S1M_EEENS5_IJS1M_SC_EEEEEEENS4_39AutoVectorizingCopyWithAssumedAlignmentILi128EEENS4_14SM90_TMA_STOREES24_S26_S26_EEEvvEEEEvNT_6ParamsE) ;  /* 0xffffff5402b07950 */ /* 0x000fea0003c3ffff */
        .weak           $__internal_1_$__cuda_sm10x_tcgen05_guardrail_trap_phase_invalid_during_alloc
        .type           $__internal_1_$__cuda_sm10x_tcgen05_guardrail_trap_phase_invalid_during_alloc,@function
        .size           $__internal_1_$__cuda_sm10x_tcgen05_guardrail_trap_phase_invalid_during_alloc,($__internal_2_$__cuda_sm10x_tcgen05_guardrail_trap_unallocated_columns_being_dealloced - $__internal_1_$__cuda_sm10x_tcgen05_guardrail_trap_phase_invalid_during_alloc)
$__internal_1_$__cuda_sm10x_tcgen05_guardrail_trap_phase_invalid_during_alloc:
[----:B------:R-:W-:Y:S05]  /*a940*/  BPT.TRAP 0x1 ;  /* 0x000000040000795c */ /* 0x000fea0000300000 */
[----:B------:R-:W-:-:S04]  /*a950*/  MOV R5, 0x0 ;  /* 0x0000000000057802 */ /* 0x000fc80000000f00 */
[----:B------:R-:W-:Y:S05]  /*a960*/  RET.REL.NODEC R4 `(_ZN7cutlass13device_kernelINS_4gemm6kernel13GemmUniversalIN4cute5tupleIJiiiiEEENS1_10collective13CollectiveMmaINS1_35MainloopSm100TmaUmmaWarpSpecializedILi5ELi2ELi4ENS5_IJNS4_1CILi2EEESB_NSA_ILi1EEEEEEEENS5_IJNSA_ILi256EEENSA_ILi128EEENSA_ILi64EEEEEENS_6half_tENS5_IJlSC_lEEESJ_SK_NS4_8TiledMMAINS4_8MMA_AtomIJNS4_26SM100_MMA_F16BF16_2x1SM_SSISJ_SJ_fLi256ELi128ELNS4_4UMMA5MajorE0ELSP_0ELNSO_7ScaleInE0ELSQ_0EEEEEENS4_6LayoutINS5_IJSC_SC_SC_EEENS5_IJNSA_ILi0EEESV_SV_EEEEENS5_IJNS4_10UnderscoreESY_SY_EEEEENS4_28SM100_TMA_2SM_LOAD_MULTICASTENS4_14ComposedLayoutINS4_7SwizzleILi3ELi4ELi3EEENS4_18smem_ptr_flag_bitsILi16EEENST_INS5_IJNSA_ILi8EEESH_EEENS5_IJSH_SC_EEEEEEEvNS4_8identityENS4_18SM100_TMA_2SM_LOADES1B_vS1C_EENS_8epilogue10collective18CollectiveEpilogueINS1F_23Sm100TmaWarpSpecializedILi4ELi2ELi32ELb1ELb0EEEJNS5_IJSG_SG_SH_EEENS5_IJNST_ISG_SC_EENST_INSA_ILi32EEESC_EEEEESJ_SK_SJ_SK_NS1F_6fusion15FusionCallbacksIS1J_NS1P_17LinearCombinationISJ_fSJ_fLNS_15FloatRoundStyleE2EEES1K_S1O_JEEENS4_5SM1004TMEM4LOAD26SM100_TMEM_LOAD_32dp32b32xENS4_13SM90_TMA_LOADENS12_INS13_ILi2ELi4ELi3EEES16_NST_INS5_IJS17_S1M_EEENS5_IJS1M_SC_EEEEEEENS4_39AutoVectorizingCopyWithAssumedAlignmentILi128EEENS4_14SM90_TMA_STOREES24_S26_S26_EEEvvEEEEvNT_6ParamsE) ;  /* 0xffffff5404a47950 */ /* 0x000fea0003c3ffff */
        .weak           $__internal_2_$__cuda_sm10x_tcgen05_guardrail_trap_unallocated_columns_being_dealloced
        .type           $__internal_2_$__cuda_sm10x_tcgen05_guardrail_trap_unallocated_columns_being_dealloced,@function
        .size           $__internal_2_$__cuda_sm10x_tcgen05_guardrail_trap_unallocated_columns_being_dealloced,(.L_x_200 - $__internal_2_$__cuda_sm10x_tcgen05_guardrail_trap_unallocated_columns_being_dealloced)
$__internal_2_$__cuda_sm10x_tcgen05_guardrail_trap_unallocated_columns_being_dealloced:
[----:B------:R-:W-:Y:S05]  /*a970*/  BPT.TRAP 0x1 ;  /* 0x000000040000795c */ /* 0x000fea0000300000 */
[----:B------:R-:W-:-:S04]  /*a980*/  HFMA2 R3, -RZ, RZ, 0, 0 ;  /* 0x00000000ff037431 */ /* 0x000fc800000001ff */
[----:B------:R-:W-:Y:S05]  /*a990*/  RET.REL.NODEC R2 `(_ZN7cutlass13device_kernelINS_4gemm6kernel13GemmUniversalIN4cute5tupleIJiiiiEEENS1_10collective13CollectiveMmaINS1_35MainloopSm100TmaUmmaWarpSpecializedILi5ELi2ELi4ENS5_IJNS4_1CILi2EEESB_NSA_ILi1EEEEEEEENS5_IJNSA_ILi256EEENSA_ILi128EEENSA_ILi64EEEEEENS_6half_tENS5_IJlSC_lEEESJ_SK_NS4_8TiledMMAINS4_8MMA_AtomIJNS4_26SM100_MMA_F16BF16_2x1SM_SSISJ_SJ_fLi256ELi128ELNS4_4UMMA5MajorE0ELSP_0ELNSO_7ScaleInE0ELSQ_0EEEEEENS4_6LayoutINS5_IJSC_SC_SC_EEENS5_IJNSA_ILi0EEESV_SV_EEEEENS5_IJNS4_10UnderscoreESY_SY_EEEEENS4_28SM100_TMA_2SM_LOAD_MULTICASTENS4_14ComposedLayoutINS4_7SwizzleILi3ELi4ELi3EEENS4_18smem_ptr_flag_bitsILi16EEENST_INS5_IJNSA_ILi8EEESH_EEENS5_IJSH_SC_EEEEEEEvNS4_8identityENS4_18SM100_TMA_2SM_LOADES1B_vS1C_EENS_8epilogue10collective18CollectiveEpilogueINS1F_23Sm100TmaWarpSpecializedILi4ELi2ELi32ELb1ELb0EEEJNS5_IJSG_SG_SH_EEENS5_IJNST_ISG_SC_EENST_INSA_ILi32EEESC_EEEEESJ_SK_SJ_SK_NS1F_6fusion15FusionCallbacksIS1J_NS1P_17LinearCombinationISJ_fSJ_fLNS_15FloatRoundStyleE2EEES1K_S1O_JEEENS4_5SM1004TMEM4LOAD26SM100_TMEM_LOAD_32dp32b32xENS4_13SM90_TMA_LOADENS12_INS13_ILi2ELi4ELi3EEES16_NST_INS5_IJS17_S1M_EEENS5_IJS1M_SC_EEEEEEENS4_39AutoVectorizingCopyWithAssumedAlignmentILi128EEENS4_14SM90_TMA_STOREES24_S26_S26_EEEvvEEEEvNT_6ParamsE) ;  /* 0xffffff5402987950 */ /* 0x000fea0003c3ffff */
.L_x_199:
[----:B------:R-:W-:-:S00]  /*a9a0*/  BRA `(.L_x_199) ;  /* 0xfffffffc00fc7947 */ /* 0x000fc0000383ffff */
[----:B------:R-:W-:-:S00]  /*a9b0*/  NOP ;  /* 0x0000000000007918 */ /* 0x000fc00000000000 */
        /* <DEDUP_REMOVED lines=12> */
.L_x_200:


//--------------------- .nv.global.init           --------------------------
	.section	.nv.global.init,"aw",@progbits
.nv.global.init:
	.type		$str$27,@object
	.size		$str$27,($str$28 - $str$27)
$str$27:
        /*0000*/ 	.byte	0x28, 0x61, 0x64, 0x64, 0x72, 0x65, 0x73, 0x73, 0x20, 0x26, 0x20, 0x6d, 0x61, 0x73, 0x6b, 0x29
        /*0010*/ 	.byte	0x20, 0x3d, 0x3d, 0x20, 0x30, 0x00
	.type		$str$28,@object
	.size		$str$28,($str$26 - $str$28)
$str$28:
        /*0016*/ 	.byte	0x2f, 0x74, 0x6d, 0x70, 0x2f, 0x63, 0x75, 0x74, 0x6c, 0x61, 0x73, 0x73, 0x5f, 0x73, 0x77, 0x65
        /*0026*/ 	.byte	0x65, 0x70, 0x5f, 0x73, 0x72, 0x63, 0x2f, 0x69, 0x6e, 0x63, 0x6c, 0x75, 0x64, 0x65, 0x2f, 0x63
        /*0036*/ 	.byte	0x75, 0x74, 0x65, 0x2f, 0x70, 0x6f, 0x69, 0x6e, 0x74, 0x65, 0x72, 0x5f, 0x66, 0x6c, 0x61, 0x67
        /*0046*/ 	.byte	0x67, 0x65, 0x64, 0x2e, 0x68, 0x70, 0x70, 0x00
	.type		$str$26,@object
	.size		$str$26,($str$25 - $str$26)
$str$26:
        /*004e*/ 	.byte	0x2f, 0x74, 0x6d, 0x70, 0x2f, 0x63, 0x75, 0x74, 0x6c, 0x61, 0x73, 0x73, 0x5f, 0x73, 0x77, 0x65
        /*005e*/ 	.byte	0x65, 0x70, 0x5f, 0x73, 0x72, 0x63, 0x2f, 0x69, 0x6e, 0x63, 0x6c, 0x75, 0x64, 0x65, 0x2f, 0x63
        /*006e*/ 	.byte	0x75, 0x74, 0x65, 0x2f, 0x61, 0x74, 0x6f, 0x6d, 0x2f, 0x63, 0x6f, 0x70, 0x79, 0x5f, 0x74, 0x72
        /*007e*/ 	.byte	0x61, 0x69, 0x74, 0x73, 0x5f, 0x73, 0x6d, 0x31, 0x30, 0x30, 0x2e, 0x68, 0x70, 0x70, 0x00
	.type		$str$25,@object
	.size		$str$25,(__unnamed_1 - $str$25)
$str$25:
        /*008d*/ 	.byte	0x28, 0x28, 0x75, 0x69, 0x6e, 0x74, 0x33, 0x32, 0x5f, 0x74, 0x28, 0x74, 0x68, 0x72, 0x65, 0x61
        /*009d*/ 	.byte	0x64, 0x49, 0x64, 0x78, 0x2e, 0x78, 0x29, 0x20, 0x2f, 0x20, 0x33, 0x32, 0x29, 0x20, 0x25, 0x20
        /*00ad*/ 	.byte	0x34, 0x29, 0x20, 0x3d, 0x3d, 0x20, 0x28, 0x28, 0x28, 0x74, 0x6d, 0x65, 0x6d, 0x5f, 0x61, 0x64
        /*00bd*/ 	.byte	0x64, 0x72, 0x20, 0x3e, 0x3e, 0x20, 0x31, 0x36, 0x29, 0x20, 0x2f, 0x20, 0x33, 0x32, 0x29, 0x20
        /*00cd*/ 	.byte	0x25, 0x20, 0x34, 0x29, 0x00
	.type		__unnamed_1,@object
	.size		__unnamed_1,(__unnamed_2 - __unnamed_1)
__unnamed_1:
        /*00d2*/ 	.byte	0x61, 0x75, 0x74, 0x6f, 0x20, 0x63, 0x75, 0x74, 0x65, 0x3a, 0x3a, 0x61, 0x73, 0x5f, 0x70, 0x6f
        /* <DEDUP_REMOVED lines=24> */
        /*0262*/ 	.byte	0x3e, 0x3e, 0x3e, 0x3e, 0x5d, 0x00
	.type		__unnamed_2,@object
	.size		__unnamed_2,(.L_2 - __unnamed_2)
__unnamed_2:
        /* <DEDUP_REMOVED lines=42> */
        /*0508*/ 	.byte	0x3e, 0x3e, 0x5d, 0x00
.L_2:


//--------------------- .nv.shared._ZN7cutlass13device_kernelINS_4gemm6kernel13GemmUniversalIN4cute5tupleIJiiiiEEENS1_10collective13CollectiveMmaINS1_35MainloopSm100TmaUmmaWarpSpecializedILi5ELi2ELi4ENS5_IJNS4_1CILi2EEESB_NSA_ILi1EEEEEEEENS5_IJNSA_ILi256EEENSA_ILi128EEENSA_ILi64EEEEEENS_6half_tENS5_IJlSC_lEEESJ_SK_NS4_8TiledMMAINS4_8MMA_AtomIJNS4_26SM100_MMA_F16BF16_2x1SM_SSISJ_SJ_fLi256ELi128ELNS4_4UMMA5MajorE0ELSP_0ELNSO_7ScaleInE0ELSQ_0EEEEEENS4_6LayoutINS5_IJSC_SC_SC_EEENS5_IJNSA_ILi0EEESV_SV_EEEEENS5_IJNS4_10UnderscoreESY_SY_EEEEENS4_28SM100_TMA_2SM_LOAD_MULTICASTENS4_14ComposedLayoutINS4_7SwizzleILi3ELi4ELi3EEENS4_18smem_ptr_flag_bitsILi16EEENST_INS5_IJNSA_ILi8EEESH_EEENS5_IJSH_SC_EEEEEEEvNS4_8identityENS4_18SM100_TMA_2SM_LOADES1B_vS1C_EENS_8epilogue10collective18CollectiveEpilogueINS1F_23Sm100TmaWarpSpecializedILi4ELi2ELi32ELb1ELb0EEEJNS5_IJSG_SG_SH_EEENS5_IJNST_ISG_SC_EENST_INSA_ILi32EEESC_EEEEESJ_SK_SJ_SK_NS1F_6fusion15FusionCallbacksIS1J_NS1P_17LinearCombinationISJ_fSJ_fLNS_15FloatRoundStyleE2EEES1K_S1O_JEEENS4_5SM1004TMEM4LOAD26SM100_TMEM_LOAD_32dp32b32xENS4_13SM90_TMA_LOADENS12_INS13_ILi2ELi4ELi3EEES16_NST_INS5_IJS17_S1M_EEENS5_IJS1M_SC_EEEEEEENS4_39AutoVectorizingCopyWithAssumedAlignmentILi128EEENS4_14SM90_TMA_STOREES24_S26_S26_EEEvvEEEEvNT_6ParamsE --------------------------
	.section	.nv.shared._ZN7cutlass13device_kernelINS_4gemm6kernel13GemmUniversalIN4cute5tupleIJiiiiEEENS1_10collective13CollectiveMmaINS1_35MainloopSm100TmaUmmaWarpSpecializedILi5ELi2ELi4ENS5_IJNS4_1CILi2EEESB_NSA_ILi1EEEEEEEENS5_IJNSA_ILi256EEENSA_ILi128EEENSA_ILi64EEEEEENS_6half_tENS5_IJlSC_lEEESJ_SK_NS4_8TiledMMAINS4_8MMA_AtomIJNS4_26SM100_MMA_F16BF16_2x1SM_SSISJ_SJ_fLi256ELi128ELNS4_4UMMA5MajorE0ELSP_0ELNSO_7ScaleInE0ELSQ_0EEEEEENS4_6LayoutINS5_IJSC_SC_SC_EEENS5_IJNSA_ILi0EEESV_SV_EEEEENS5_IJNS4_10UnderscoreESY_SY_EEEEENS4_28SM100_TMA_2SM_LOAD_MULTICASTENS4_14ComposedLayoutINS4_7SwizzleILi3ELi4ELi3EEENS4_18smem_ptr_flag_bitsILi16EEENST_INS5_IJNSA_ILi8EEESH_EEENS5_IJSH_SC_EEEEEEEvNS4_8identityENS4_18SM100_TMA_2SM_LOADES1B_vS1C_EENS_8epilogue10collective18CollectiveEpilogueINS1F_23Sm100TmaWarpSpecializedILi4ELi2ELi32ELb1ELb0EEEJNS5_IJSG_SG_SH_EEENS5_IJNST_ISG_SC_EENST_INSA_ILi32EEESC_EEEEESJ_SK_SJ_SK_NS1F_6fusion15FusionCallbacksIS1J_NS1P_17LinearCombinationISJ_fSJ_fLNS_15FloatRoundStyleE2EEES1K_S1O_JEEENS4_5SM1004TMEM4LOAD26SM100_TMEM_LOAD_32dp32b32xENS4_13SM90_TMA_LOADENS12_INS13_ILi2ELi4ELi3EEES16_NST_INS5_IJS17_S1M_EEENS5_IJS1M_SC_EEEEEEENS4_39AutoVectorizingCopyWithAssumedAlignmentILi128EEENS4_14SM90_TMA_STOREES24_S26_S26_EEEvvEEEEvNT_6ParamsE,"aw",@nobits
	.sectionflags	@""
	.align	16
	.zero		1024


//--------------------- .nv.shared.reserved.0     --------------------------
	.section	.nv.shared.reserved.0,"aw",@nobits
	.weak		__nv_reservedSMEM_offset_0_alias
	.size		__nv_reservedSMEM_offset_0_alias, 0, 64
	.other		__nv_reservedSMEM_offset_0_alias,@"STO_CUDA_RESERVED_SHARED STV_DEFAULT"
__nv_reservedSMEM_offset_0_alias:
	.zero		0
.nv.shared.reserved.0:
	.zero		64
	.weak		__nv_reservedSMEM_tcgen05_partition
	.type		__nv_reservedSMEM_tcgen05_partition,@object
	.size		__nv_reservedSMEM_tcgen05_partition,(.L_0 - __nv_reservedSMEM_tcgen05_partition)
__nv_reservedSMEM_tcgen05_partition:
	.zero		32
.L_0:


//--------------------- .nv.global                --------------------------
	.section	.nv.global,"aw",@nobits
.nv.global:
	.type		_ZN39_INTERNAL_e80d5a2d_4_k_cu_da39eba6_70854cute1_E,@object
	.size		_ZN39_INTERNAL_e80d5a2d_4_k_cu_da39eba6_70854cute1_E,(_ZN39_INTERNAL_e80d5a2d_4_k_cu_da39eba6_70854cuda3std3__45__cpo6cbeginE - _ZN39_INTERNAL_e80d5a2d_4_k_cu_da39eba6_70854cute1_E)
_ZN39_INTERNAL_e80d5a2d_4_k_cu_da39eba6_70854cute1_E:
	.zero		1
	.type		_ZN39_INTERNAL_e80d5a2d_4_k_cu_da39eba6_70854cuda3std3__45__cpo6cbeginE,@object
	.size		_ZN39_INTERNAL_e80d5a2d_4_k_cu_da39eba6_70854cuda3std3__45__cpo6cbeginE,(_ZN39_INTERNAL_e80d5a2d_4_k_cu_da39eba6_70854cuda3std3__48in_placeE - _ZN39_INTERNAL_e80d5a2d_4_k_cu_da39eba6_70854cuda3std3__45__cpo6cbeginE)
_ZN39_INTERNAL_e80d5a2d_4_k_cu_da39eba6_70854cuda3std3__45__cpo6cbeginE:
	.zero		1
	.type		_ZN39_INTERNAL_e80d5a2d_4_k_cu_da39eba6_70854cuda3std3__48in_placeE,@object
	.size		_ZN39_INTERNAL_e80d5a2d_4_k_cu_da39eba6_70854cuda3std3__48in_placeE,(_ZN39_INTERNAL_e80d5a2d_4_k_cu_da39eba6_70854cuda3std6ranges3__45__cpo9iter_moveE - _ZN39_INTERNAL_e80d5a2d_4_k_cu_da39eba6_70854cuda3std3__48in_placeE)
_ZN39_INTERNAL_e80d5a2d_4_k_cu_da39eba6_70854cuda3std3__48in_placeE:
	.zero		1
	.type		_ZN39_INTERNAL_e80d5a2d_4_k_cu_da39eba6_70854cuda3std6ranges3__45__cpo9iter_moveE,@object
	.size		_ZN39_INTERNAL_e80d5a2d_4_k_cu_da39eba6_70854cuda3std6ranges3__45__cpo9iter_moveE,(_ZN39_INTERNAL_e80d5a2d_4_k_cu_da39eba6_70854cuda3std3__45__cpo5beginE - _ZN39_INTERNAL_e80d5a2d_4_k_cu_da39eba6_70854cuda3std6ranges3__45__cpo9iter_moveE)
_ZN39_INTERNAL_e80d5a2d_4_k_cu_da39eba6_70854cuda3std6ranges3__45__cpo9iter_moveE:
	.zero		1
	.type		_ZN39_INTERNAL_e80d5a2d_4_k_cu_da39eba6_70854cuda3std3__45__cpo5beginE,@object
	.size		_ZN39_INTERNAL_e80d5a2d_4_k_cu_da39eba6_70854cuda3std3__45__cpo5beginE,(_ZN39_INTERNAL_e80d5a2d_4_k_cu_da39eba6_70854cuda3std3__441_GLOBAL__N__e80d5a2d_4_k_cu_da39eba6_70856ignoreE - _ZN39_INTERNAL_e80d5a2d_4_k_cu_da39eba6_70854cuda3std3__45__cpo5beginE)
_ZN39_INTERNAL_e80d5a2d_4_k_cu_da39eba6_70854cuda3std3__45__cpo5beginE:
	.zero		1
	.type		_ZN39_INTERNAL_e80d5a2d_4_k_cu_da39eba6_70854cuda3std3__441_GLOBAL__N__e80d5a2d_4_k_cu_da39eba6_70856ignoreE,@object
	.size		_ZN39_INTERNAL_e80d5a2d_4_k_cu_da39eba6_70854cuda3std3__441_GLOBAL__N__e80d5a2d_4_k_cu_da39eba6_70856ignoreE,(_ZN39_INTERNAL_e80d5a2d_4_k_cu_da39eba6_70854cute7productE - _ZN39_INTERNAL_e80d5a2d_4_k_cu_da39eba6_70854cuda3std3__441_GLOBAL__N__e80d5a2d_4_k_cu_da39eba6_70856ignoreE)
_ZN39_INTERNAL_e80d5a2d_4_k_cu_da39eba6_70854cuda3std3__441_GLOBAL__N__e80d5a2d_4_k_cu_da39eba6_70856ignoreE:
	.zero		1
	.type		_ZN39_INTERNAL_e80d5a2d_4_k_cu_da39eba6_70854cute7productE,@object
	.size		_ZN39_INTERNAL_e80d5a2d_4_k_cu_da39eba6_70854cute7productE,(_ZN39_INTERNAL_e80d5a2d_4_k_cu_da39eba6_70854cuda3std3__45__cpo3endE - _ZN39_INTERNAL_e80d5a2d_4_k_cu_da39eba6_70854cute7productE)
_ZN39_INTERNAL_e80d5a2d_4_k_cu_da39eba6_70854cute7productE:
	.zero		1
	.type		_ZN39_INTERNAL_e80d5a2d_4_k_cu_da39eba6_70854cuda3std3__45__cpo3endE,@object
	.size		_ZN39_INTERNAL_e80d5a2d_4_k_cu_da39eba6_70854cuda3std3__45__cpo3endE,(_ZN39_INTERNAL_e80d5a2d_4_k_cu_da39eba6_70854cuda3std3__419piecewise_constructE - _ZN39_INTERNAL_e80d5a2d_4_k_cu_da39eba6_70854cuda3std3__45__cpo3endE)
_ZN39_INTERNAL_e80d5a2d_4_k_cu_da39eba6_70854cuda3std3__45__cpo3endE:
	.zero		1
	.type		_ZN39_INTERNAL_e80d5a2d_4_k_cu_da39eba6_70854cuda3std3__419piecewise_constructE,@object
	.size		_ZN39_INTERNAL_e80d5a2d_4_k_cu_da39eba6_70854cuda3std3__419piecewise_constructE,(_ZN39_INTERNAL_e80d5a2d_4_k_cu_da39eba6_70854cuda3std3__45__cpo4cendE - _ZN39_INTERNAL_e80d5a2d_4_k_cu_da39eba6_70854cuda3std3__419piecewise_constructE)
_ZN39_INTERNAL_e80d5a2d_4_k_cu_da39eba6_70854cuda3std3__419piecewise_constructE:
	.zero		1
	.type		_ZN39_INTERNAL_e80d5a2d_4_k_cu_da39eba6_70854cuda3std3__45__cpo4cendE,@object
	.size		_ZN39_INTERNAL_e80d5a2d_4_k_cu_da39eba6_70854cuda3std3__45__cpo4cendE,(_ZN39_INTERNAL_e80d5a2d_4_k_cu_da39eba6_70854cuda3std6ranges3__45__cpo4swapE - _ZN39_INTERNAL_e80d5a2d_4_k_cu_da39eba6_70854cuda3std3__45__cpo4cendE)
_ZN39_INTERNAL_e80d5a2d_4_k_cu_da39eba6_70854cuda3std3__45__cpo4cendE:
	.zero		1
	.type		_ZN39_INTERNAL_e80d5a2d_4_k_cu_da39eba6_70854cuda3std6ranges3__45__cpo4swapE,@object
	.size		_ZN39_INTERNAL_e80d5a2d_4_k_cu_da39eba6_70854cuda3std6ranges3__45__cpo4swapE,(.L_10 - _ZN39_INTERNAL_e80d5a2d_4_k_cu_da39eba6_70854cuda3std6ranges3__45__cpo4swapE)
_ZN39_INTERNAL_e80d5a2d_4_k_cu_da39eba6_70854cuda3std6ranges3__45__cpo4swapE:
	.zero		1
.L_10:


//--------------------- .nv.constant0._ZN7cutlass13device_kernelINS_4gemm6kernel13GemmUniversalIN4cute5tupleIJiiiiEEENS1_10collective13CollectiveMmaINS1_35MainloopSm100TmaUmmaWarpSpecializedILi5ELi2ELi4ENS5_IJNS4_1CILi2EEESB_NSA_ILi1EEEEEEEENS5_IJNSA_ILi256EEENSA_ILi128EEENSA_ILi64EEEEEENS_6half_tENS5_IJlSC_lEEESJ_SK_NS4_8TiledMMAINS4_8MMA_AtomIJNS4_26SM100_MMA_F16BF16_2x1SM_SSISJ_SJ_fLi256ELi128ELNS4_4UMMA5MajorE0ELSP_0ELNSO_7ScaleInE0ELSQ_0EEEEEENS4_6LayoutINS5_IJSC_SC_SC_EEENS5_IJNSA_ILi0EEESV_SV_EEEEENS5_IJNS4_10UnderscoreESY_SY_EEEEENS4_28SM100_TMA_2SM_LOAD_MULTICASTENS4_14ComposedLayoutINS4_7SwizzleILi3ELi4ELi3EEENS4_18smem_ptr_flag_bitsILi16EEENST_INS5_IJNSA_ILi8EEESH_EEENS5_IJSH_SC_EEEEEEEvNS4_8identityENS4_18SM100_TMA_2SM_LOADES1B_vS1C_EENS_8epilogue10collective18CollectiveEpilogueINS1F_23Sm100TmaWarpSpecializedILi4ELi2ELi32ELb1ELb0EEEJNS5_IJSG_SG_SH_EEENS5_IJNST_ISG_SC_EENST_INSA_ILi32EEESC_EEEEESJ_SK_SJ_SK_NS1F_6fusion15FusionCallbacksIS1J_NS1P_17LinearCombinationISJ_fSJ_fLNS_15FloatRoundStyleE2EEES1K_S1O_JEEENS4_5SM1004TMEM4LOAD26SM100_TMEM_LOAD_32dp32b32xENS4_13SM90_TMA_LOADENS12_INS13_ILi2ELi4ELi3EEES16_NST_INS5_IJS17_S1M_EEENS5_IJS1M_SC_EEEEEEENS4_39AutoVectorizingCopyWithAssumedAlignmentILi128EEENS4_14SM90_TMA_STOREES24_S26_S26_EEEvvEEEEvNT_6ParamsE --------------------------
	.section	.nv.constant0._ZN7cutlass13device_kernelINS_4gemm6kernel13GemmUniversalIN4cute5tupleIJiiiiEEENS1_10collective13CollectiveMmaINS1_35MainloopSm100TmaUmmaWarpSpecializedILi5ELi2ELi4ENS5_IJNS4_1CILi2EEESB_NSA_ILi1EEEEEEEENS5_IJNSA_ILi256EEENSA_ILi128EEENSA_ILi64EEEEEENS_6half_tENS5_IJlSC_lEEESJ_SK_NS4_8TiledMMAINS4_8MMA_AtomIJNS4_26SM100_MMA_F16BF16_2x1SM_SSISJ_SJ_fLi256ELi128ELNS4_4UMMA5MajorE0ELSP_0ELNSO_7ScaleInE0ELSQ_0EEEEEENS4_6LayoutINS5_IJSC_SC_SC_EEENS5_IJNSA_ILi0EEESV_SV_EEEEENS5_IJNS4_10UnderscoreESY_SY_EEEEENS4_28SM100_TMA_2SM_LOAD_MULTICASTENS4_14ComposedLayoutINS4_7SwizzleILi3ELi4ELi3EEENS4_18smem_ptr_flag_bitsILi16EEENST_INS5_IJNSA_ILi8EEESH_EEENS5_IJSH_SC_EEEEEEEvNS4_8identityENS4_18SM100_TMA_2SM_LOADES1B_vS1C_EENS_8epilogue10collective18CollectiveEpilogueINS1F_23Sm100TmaWarpSpecializedILi4ELi2ELi32ELb1ELb0EEEJNS5_IJSG_SG_SH_EEENS5_IJNST_ISG_SC_EENST_INSA_ILi32EEESC_EEEEESJ_SK_SJ_SK_NS1F_6fusion15FusionCallbacksIS1J_NS1P_17LinearCombinationISJ_fSJ_fLNS_15FloatRoundStyleE2EEES1K_S1O_JEEENS4_5SM1004TMEM4LOAD26SM100_TMEM_LOAD_32dp32b32xENS4_13SM90_TMA_LOADENS12_INS13_ILi2ELi4ELi3EEES16_NST_INS5_IJS17_S1M_EEENS5_IJS1M_SC_EEEEEEENS4_39AutoVectorizingCopyWithAssumedAlignmentILi128EEENS4_14SM90_TMA_STOREES24_S26_S26_EEEvvEEEEvNT_6ParamsE,"a",@progbits
	.sectionflags	@""
	.align	4
.nv.constant0._ZN7cutlass13device_kernelINS_4gemm6kernel13GemmUniversalIN4cute5tupleIJiiiiEEENS1_10collective13CollectiveMmaINS1_35MainloopSm100TmaUmmaWarpSpecializedILi5ELi2ELi4ENS5_IJNS4_1CILi2EEESB_NSA_ILi1EEEEEEEENS5_IJNSA_ILi256EEENSA_ILi128EEENSA_ILi64EEEEEENS_6half_tENS5_IJlSC_lEEESJ_SK_NS4_8TiledMMAINS4_8MMA_AtomIJNS4_26SM100_MMA_F16BF16_2x1SM_SSISJ_SJ_fLi256ELi128ELNS4_4UMMA5MajorE0ELSP_0ELNSO_7ScaleInE0ELSQ_0EEEEEENS4_6LayoutINS5_IJSC_SC_SC_EEENS5_IJNSA_ILi0EEESV_SV_EEEEENS5_IJNS4_10UnderscoreESY_SY_EEEEENS4_28SM100_TMA_2SM_LOAD_MULTICASTENS4_14ComposedLayoutINS4_7SwizzleILi3ELi4ELi3EEENS4_18smem_ptr_flag_bitsILi16EEENST_INS5_IJNSA_ILi8EEESH_EEENS5_IJSH_SC_EEEEEEEvNS4_8identityENS4_18SM100_TMA_2SM_LOADES1B_vS1C_EENS_8epilogue10collective18CollectiveEpilogueINS1F_23Sm100TmaWarpSpecializedILi4ELi2ELi32ELb1ELb0EEEJNS5_IJSG_SG_SH_EEENS5_IJNST_ISG_SC_EENST_INSA_ILi32EEESC_EEEEESJ_SK_SJ_SK_NS1F_6fusion15FusionCallbacksIS1J_NS1P_17LinearCombinationISJ_fSJ_fLNS_15FloatRoundStyleE2EEES1K_S1O_JEEENS4_5SM1004TMEM4LOAD26SM100_TMEM_LOAD_32dp32b32xENS4_13SM90_TMA_LOADENS12_INS13_ILi2ELi4ELi3EEES16_NST_INS5_IJS17_S1M_EEENS5_IJS1M_SC_EEEEEEENS4_39AutoVectorizingCopyWithAssumedAlignmentILi128EEENS4_14SM90_TMA_STOREES24_S26_S26_EEEvvEEEEvNT_6ParamsE:
	.zero		2944


//--------------------- SYMBOLS --------------------------

	.type		.nv.reservedSmem.offset0,@object
	.size		.nv.reservedSmem.offset0,0x4
	.type		.nv.reservedSmem.cap,@object
	.size		.nv.reservedSmem.cap,0x4
	.type		__assertfail,@function
